	.target	sm_90a

	.elftype	@"ET_EXEC"


//--------------------- .note.nv.tkinfo           --------------------------
	.section	.note.nv.tkinfo,"",@"SHT_NOTE"
	.sectionflags	@"SHF_NOTE_NV_TKINFO"
	.tkinfo
        /*0018*/ 	.word	0x00000002
        /*0030*/ 	.string	""
        /*0030*/ 	.string	"ptxas"
        /*0030*/ 	.string	"Cuda compilation tools, release 13.0, V13.0.88"
        /*0030*/ 	.string	"Build cuda_13.0.r13.0/compiler.36424714_0"
        /*0030*/ 	.string	"-v  -suppress-debug-info  -lineinfo  -arch sm_90a "



//--------------------- .note.nv.cuinfo           --------------------------
	.section	.note.nv.cuinfo,"",@"SHT_NOTE"
	.sectionflags	@"SHF_NOTE_NV_CUINFO"
        /*0018*/ 	.short	0x0002
        /*001a*/ 	.short	0x005a
        /*001c*/ 	.short	0x0082
	.zero		2


//--------------------- .nv.info                  --------------------------
	.section	.nv.info,"",@"SHT_CUDA_INFO"
	.align	4


	//----- nvinfo : EIATTR_REGCOUNT
	.align		4
        /*0000*/ 	.byte	0x04, 0x2f
        /*0002*/ 	.short	(.L_1 - .L_0)
	.align		4
.L_0:
        /*0004*/ 	.word	index@(gluon_wgmma)
        /*0008*/ 	.word	0x0000005a


	//----- nvinfo : EIATTR_FRAME_SIZE
	.align		4
.L_1:
        /*000c*/ 	.byte	0x04, 0x11
        /*000e*/ 	.short	(.L_3 - .L_2)
	.align		4
.L_2:
        /*0010*/ 	.word	index@(gluon_wgmma)
        /*0014*/ 	.word	0x00000000


	//----- nvinfo : EIATTR_MIN_STACK_SIZE
	.align		4
.L_3:
        /*0018*/ 	.byte	0x04, 0x12
        /*001a*/ 	.short	(.L_5 - .L_4)
	.align		4
.L_4:
        /*001c*/ 	.word	index@(gluon_wgmma)
        /*0020*/ 	.word	0x00000000
.L_5:


//--------------------- .nv.compat                --------------------------
	.section	.nv.compat,"",@"SHT_CUDA_COMPAT_INFO"
	.align	4
        /*0000*/ 	.byte	0x02, 0x09, 0x01, 0x00, 0x02, 0x02, 0x04, 0x00, 0x02, 0x05, 0x05, 0x00, 0x03, 0x07, 0x01, 0x01
        /*0010*/ 	.byte	0x02, 0x03, 0x03, 0x00, 0x02, 0x06, 0x01, 0x00, 0x04, 0x0b, 0x08, 0x00, 0x00, 0x00, 0x00, 0x00
        /*0020*/ 	.byte	0x00, 0x00, 0x00, 0x00


//--------------------- .nv.info.gluon_wgmma      --------------------------
	.section	.nv.info.gluon_wgmma,"",@"SHT_CUDA_INFO"
	.sectionflags	@""
	.align	4


	//----- nvinfo : EIATTR_CUDA_API_VERSION
	.align		4
        /*0000*/ 	.byte	0x04, 0x37
        /*0002*/ 	.short	(.L_7 - .L_6)
.L_6:
        /*0004*/ 	.word	0x00000082


	//----- nvinfo : EIATTR_KPARAM_INFO
	.align		4
.L_7:
        /*0008*/ 	.byte	0x04, 0x17
        /*000a*/ 	.short	(.L_9 - .L_8)
.L_8:
        /*000c*/ 	.word	0x00000000
        /*0010*/ 	.short	0x000a
        /*0012*/ 	.short	0x0048
        /*0014*/ 	.byte	0x00, 0xf4, 0x21, 0x00


	//----- nvinfo : EIATTR_KPARAM_INFO
	.align		4
.L_9:
        /*0018*/ 	.byte	0x04, 0x17
        /*001a*/ 	.short	(.L_11 - .L_10)
.L_10:
        /*001c*/ 	.word	0x00000000
        /*0020*/ 	.short	0x0009
        /*0022*/ 	.short	0x0040
        /*0024*/ 	.byte	0x00, 0xf4, 0x21, 0x00


	//----- nvinfo : EIATTR_KPARAM_INFO
	.align		4
.L_11:
        /*0028*/ 	.byte	0x04, 0x17
        /*002a*/ 	.short	(.L_13 - .L_12)
.L_12:
        /*002c*/ 	.word	0x00000000
        /*0030*/ 	.short	0x0008
        /*0032*/ 	.short	0x0038
        /*0034*/ 	.byte	0x00, 0xf0, 0x21, 0x00


	//----- nvinfo : EIATTR_KPARAM_INFO
	.align		4
.L_13:
        /*0038*/ 	.byte	0x04, 0x17
        /*003a*/ 	.short	(.L_15 - .L_14)
.L_14:
        /*003c*/ 	.word	0x00000000
        /*0040*/ 	.short	0x0007
        /*0042*/ 	.short	0x0030
        /*0044*/ 	.byte	0x00, 0xf0, 0x21, 0x00


	//----- nvinfo : EIATTR_KPARAM_INFO
	.align		4
.L_15:
        /*0048*/ 	.byte	0x04, 0x17
        /*004a*/ 	.short	(.L_17 - .L_16)
.L_16:
        /*004c*/ 	.word	0x00000000
        /*0050*/ 	.short	0x0006
        /*0052*/ 	.short	0x0028
        /*0054*/ 	.byte	0x00, 0xf0, 0x21, 0x00


	//----- nvinfo : EIATTR_KPARAM_INFO
	.align		4
.L_17:
        /*0058*/ 	.byte	0x04, 0x17
        /*005a*/ 	.short	(.L_19 - .L_18)
.L_18:
        /*005c*/ 	.word	0x00000000
        /*0060*/ 	.short	0x0005
        /*0062*/ 	.short	0x0020
        /*0064*/ 	.byte	0x00, 0xf0, 0x11, 0x00


	//----- nvinfo : EIATTR_KPARAM_INFO
	.align		4
.L_19:
        /*0068*/ 	.byte	0x04, 0x17
        /*006a*/ 	.short	(.L_21 - .L_20)
.L_20:
        /*006c*/ 	.word	0x00000000
        /*0070*/ 	.short	0x0004
        /*0072*/ 	.short	0x001c
        /*0074*/ 	.byte	0x00, 0xf0, 0x11, 0x00


	//----- nvinfo : EIATTR_KPARAM_INFO
	.align		4
.L_21:
        /*0078*/ 	.byte	0x04, 0x17
        /*007a*/ 	.short	(.L_23 - .L_22)
.L_22:
        /*007c*/ 	.word	0x00000000
        /*0080*/ 	.short	0x0003
        /*0082*/ 	.short	0x0018
        /*0084*/ 	.byte	0x00, 0xf0, 0x11, 0x00


	//----- nvinfo : EIATTR_KPARAM_INFO
	.align		4
.L_23:
        /*0088*/ 	.byte	0x04, 0x17
        /*008a*/ 	.short	(.L_25 - .L_24)
.L_24:
        /*008c*/ 	.word	0x00000000
        /*0090*/ 	.short	0x0002
        /*0092*/ 	.short	0x0010
        /*0094*/ 	.byte	0x00, 0xf4, 0x21, 0x00


	//----- nvinfo : EIATTR_KPARAM_INFO
	.align		4
.L_25:
        /*0098*/ 	.byte	0x04, 0x17
        /*009a*/ 	.short	(.L_27 - .L_26)
.L_26:
        /*009c*/ 	.word	0x00000000
        /*00a0*/ 	.short	0x0001
        /*00a2*/ 	.short	0x0008
        /*00a4*/ 	.byte	0x00, 0xf4, 0x21, 0x00


	//----- nvinfo : EIATTR_KPARAM_INFO
	.align		4
.L_27:
        /*00a8*/ 	.byte	0x04, 0x17
        /*00aa*/ 	.short	(.L_29 - .L_28)
.L_28:
        /*00ac*/ 	.word	0x00000000
        /*00b0*/ 	.short	0x0000
        /*00b2*/ 	.short	0x0000
        /*00b4*/ 	.byte	0x00, 0xf4, 0x21, 0x00


	//----- nvinfo : EIATTR_SPARSE_MMA_MASK
	.align		4
.L_29:
        /*00b8*/ 	.byte	0x03, 0x50
        /*00ba*/ 	.short	0x0000


	//----- nvinfo : EIATTR_MAXREG_COUNT
	.align		4
        /*00bc*/ 	.byte	0x03, 0x1b
        /*00be*/ 	.short	0x00ff


	//----- nvinfo : EIATTR_NUM_BARRIERS
	.align		4
        /*00c0*/ 	.byte	0x02, 0x4c
        /*00c2*/ 	.byte	0x01
	.zero		1


	//----- nvinfo : EIATTR_MERCURY_ISA_VERSION
	.align		4
        /*00c4*/ 	.byte	0x03, 0x5f
        /*00c6*/ 	.short	0x0101


	//----- nvinfo : EIATTR_INT_WARP_WIDE_INSTR_OFFSETS
	.align		4
        /*00c8*/ 	.byte	0x04, 0x31
        /*00ca*/ 	.short	(.L_31 - .L_30)


	//   ....[0]....
.L_30:
        /*00cc*/ 	.word	0x00001410


	//   ....[1]....
        /*00d0*/ 	.word	0x000014a0


	//   ....[2]....
        /*00d4*/ 	.word	0x00001880


	//   ....[3]....
        /*00d8*/ 	.word	0x00001890


	//   ....[4]....
        /*00dc*/ 	.word	0x000018a0


	//   ....[5]....
        /*00e0*/ 	.word	0x000018b0


	//   ....[6]....
        /*00e4*/ 	.word	0x00001d00


	//   ....[7]....
        /*00e8*/ 	.word	0x00001d20


	//----- nvinfo : EIATTR_COOP_GROUP_MASK_REGIDS
	.align		4
.L_31:
        /*00ec*/ 	.byte	0x04, 0x29
        /*00ee*/ 	.short	(.L_33 - .L_32)


	//   ....[0]....
.L_32:
        /*00f0*/ 	.word	0xffffffff


	//   ....[1]....
        /*00f4*/ 	.word	0xffffffff


	//   ....[2]....
        /*00f8*/ 	.word	0xffffffff


	//----- nvinfo : EIATTR_COOP_GROUP_INSTR_OFFSETS
	.align		4
.L_33:
        /*00fc*/ 	.byte	0x04, 0x28
        /*00fe*/ 	.short	(.L_35 - .L_34)


	//   ....[0]....
.L_34:
        /*0100*/ 	.word	0x00000150


	//   ....[1]....
        /*0104*/ 	.word	0x00000720


	//   ....[2]....
        /*0108*/ 	.word	0x00000cd0


	//----- nvinfo : EIATTR_MBARRIER_INSTR_OFFSETS
	.align		4
.L_35:
        /*010c*/ 	.byte	0x04, 0x39
        /*010e*/ 	.short	(.L_37 - .L_36)


	//   ....[0]....
.L_36:
        /*0110*/ 	.word	0x00001530
        /*0114*/ 	.word	0x000000ff
        /*0118*/ 	.word	0x00005000
        /*011c*/ 	.short	0x0100
        /*011e*/ 	.byte	0x08
	.zero		1


	//   ....[1]....
        /*0120*/ 	.word	0x000019c0
        /*0124*/ 	.word	0x000000ff
        /*0128*/ 	.word	0x00005000
        /*012c*/ 	.short	0x010a
        /*012e*/ 	.byte	0x08
	.zero		1


	//   ....[2]....
        /*0130*/ 	.word	0x00001c60
        /*0134*/ 	.word	0x000000ff
        /*0138*/ 	.word	0x00005000
        /*013c*/ 	.short	0x0108
        /*013e*/ 	.byte	0x08
	.zero		1


	//   ....[3]....
        /*0140*/ 	.word	0x00001fe0
        /*0144*/ 	.word	0x000000ff
        /*0148*/ 	.word	0x00005000
        /*014c*/ 	.short	0x010a
        /*014e*/ 	.byte	0x08
	.zero		1


	//----- nvinfo : EIATTR_NUM_MBARRIERS
	.align		4
.L_37:
        /*0150*/ 	.byte	0x03, 0x38
        /*0152*/ 	.short	0x0001


	//----- nvinfo : EIATTR_EXIT_INSTR_OFFSETS
	.align		4
        /*0154*/ 	.byte	0x04, 0x1c
        /*0156*/ 	.short	(.L_39 - .L_38)


	//   ....[0]....
.L_38:
        /*0158*/ 	.word	0x00001fd0


	//----- nvinfo : EIATTR_REQNTID
	.align		4
.L_39:
        /*015c*/ 	.byte	0x04, 0x10
        /*015e*/ 	.short	(.L_41 - .L_40)
.L_40:
        /*0160*/ 	.word	0x00000100
        /*0164*/ 	.word	0x00000001
        /*0168*/ 	.word	0x00000001


	//----- nvinfo : EIATTR_CRS_STACK_SIZE
	.align		4
.L_41:
        /*016c*/ 	.byte	0x04, 0x1e
        /*016e*/ 	.short	(.L_43 - .L_42)
.L_42:
        /*0170*/ 	.word	0x00000000


	//----- nvinfo : EIATTR_CBANK_PARAM_SIZE
	.align		4
.L_43:
        /*0174*/ 	.byte	0x03, 0x19
        /*0176*/ 	.short	0x0050


	//----- nvinfo : EIATTR_PARAM_CBANK
	.align		4
        /*0178*/ 	.byte	0x04, 0x0a
        /*017a*/ 	.short	(.L_45 - .L_44)
	.align		4
.L_44:
        /*017c*/ 	.word	index@(.nv.constant0.gluon_wgmma)
        /*0180*/ 	.short	0x0210
        /*0182*/ 	.short	0x0050


	//----- nvinfo : EIATTR_SW_WAR
	.align		4
.L_45:
        /*0184*/ 	.byte	0x04, 0x36
        /*0186*/ 	.short	(.L_47 - .L_46)
.L_46:
        /*0188*/ 	.word	0x00000008
.L_47:


//--------------------- .nv.callgraph             --------------------------
	.section	.nv.callgraph,"",@"SHT_CUDA_CALLGRAPH"
	.align	4
	.sectionentsize	8
	.align		4
        /*0000*/ 	.word	0x00000000
	.align		4
        /*0004*/ 	.word	0xffffffff
	.align		4
        /*0008*/ 	.word	0x00000000
	.align		4
        /*000c*/ 	.word	0xfffffffe
	.align		4
        /*0010*/ 	.word	0x00000000
	.align		4
        /*0014*/ 	.word	0xfffffffd
	.align		4
        /*0018*/ 	.word	0x00000000
	.align		4
        /*001c*/ 	.word	0xfffffffc


//--------------------- .text.gluon_wgmma         --------------------------
	.section	.text.gluon_wgmma,"ax",@progbits
	.align	128
        .global         gluon_wgmma
        .type           gluon_wgmma,@function
        .size           gluon_wgmma,(.L_x_52 - gluon_wgmma)
        .other          gluon_wgmma,@"STO_CUDA_ENTRY STV_DEFAULT"
gluon_wgmma:
.text.gluon_wgmma:
[----:B------:R-:W-:Y:S01]  /*0000*/  LDC R1, c[0x0][0x28] ;  /* 0x00000a00ff017b82 */ /* 0x000fe20000000800 */
[----:B------:R-:W1:Y:S07]  /*0010*/  S2R R0, SR_TID.X ;  /* 0x0000000000007919 */ /* 0x000e6e0000002100 */
[----:B------:R-:W2:Y:S01]  /*0020*/  S2UR UR4, SR_CgaCtaId ;  /* 0x00000000000479c3 */ /* 0x000ea20000008800 */
[----:B------:R-:W-:Y:S01]  /*0030*/  UMOV UR8, 0x400 ;  /* 0x0000040000087882 */ /* 0x000fe20000000000 */
[----:B------:R-:W-:Y:S01]  /*0040*/  ULDC UR6, c[0x0][0xc] ;  /* 0x0000030000067ab9 */ /* 0x000fe20000000800 */
[----:B------:R-:W-:Y:S01]  /*0050*/  ULDC.64 UR20, c[0x0][0x250] ;  /* 0x0000940000147ab9 */ /* 0x000fe20000000a00 */
[----:B------:R-:W-:Y:S04]  /*0060*/  BSSY B0, `(.L_x_0) ;  /* 0x000001e000007945 */ /* 0x000fe80003800000 */
[----:B------:R-:W3:Y:S08]  /*0070*/  LDC R3, c[0x0][0x228] ;  /* 0x00008a00ff037b82 */ /* 0x000ef00000000800 */
[----:B------:R-:W4:Y:S08]  /*0080*/  LDC R12, c[0x0][0x230] ;  /* 0x00008c00ff0c7b82 */ /* 0x000f300000000800 */
[----:B------:R-:W-:Y:S01]  /*0090*/  S2UR UR22, SR_CTAID.Y ;  /* 0x00000000001679c3 */ /* 0x000fe20000002600 */
[----:B--2---:R-:W-:-:S03]  /*00a0*/  ULEA UR8, UR4, UR8, 0x18 ;  /* 0x0000000804087291 */ /* 0x004fc6000f8ec03f */
[----:B------:R-:W-:Y:S01]  /*00b0*/  ULDC UR4, c[0x0][0x10] ;  /* 0x0000040000047ab9 */ /* 0x000fe20000000800 */
[----:B-1----:R-:W-:-:S03]  /*00c0*/  LOP3.LUT R2, R0, 0xff, RZ, 0xc0, !PT ;  /* 0x000000ff00027812 */ /* 0x002fc600078ec0ff */
[----:B------:R-:W1:Y:S01]  /*00d0*/  S2UR UR5, SR_CTAID.Z ;  /* 0x00000000000579c3 */ /* 0x000e620000002700 */
[----:B---3--:R-:W-:Y:S01]  /*00e0*/  VIADD R3, R3, 0xffffffff ;  /* 0xffffffff03037836 */ /* 0x008fe20000000000 */
[C---:B------:R-:W-:Y:S02]  /*00f0*/  ISETP.GE.U32.AND P0, PT, R2.reuse, 0x20, PT ;  /* 0x000000200200780c */ /* 0x040fe40003f06070 */
[C---:B------:R-:W-:Y:S02]  /*0100*/  ISETP.NE.U32.AND P2, PT, R2.reuse, RZ, PT ;  /* 0x000000ff0200720c */ /* 0x040fe40003f45070 */
[----:B------:R-:W-:Y:S02]  /*0110*/  LEA R10, R2, UR8, 0x2 ;  /* 0x00000008020a7c11 */ /* 0x000fe4000f8e10ff */
[----:B------:R-:W2:Y:S01]  /*0120*/  S2UR UR23, SR_CTAID.X ;  /* 0x00000000001779c3 */ /* 0x000ea20000002500 */
[----:B----4-:R-:W-:-:S06]  /*0130*/  VIADD R11, R12, 0xffffffff ;  /* 0xffffffff0c0b7836 */ /* 0x010fcc0000000000 */
[----:B------:R3:W-:Y:S01]  /*0140*/  @!P0 STS [R10], RZ ;  /* 0x000000ff0a008388 */ /* 0x0007e20000000800 */
[----:B------:R-:W-:-:S03]  /*0150*/  NOP ;  /* 0x0000000000007918 */ /* 0x000fc60000000000 */
[----:B------:R3:W-:Y:S01]  /*0160*/  @!P2 STS [UR8+0x24], R3 ;  /* 0x00002403ff00a988 */ /* 0x0007e20008000808 */
[----:B-1----:R-:W-:-:S03]  /*0170*/  UIMAD UR4, UR5, UR4, UR22 ;  /* 0x00000004050472a4 */ /* 0x002fc6000f8e0216 */
[----:B------:R3:W-:Y:S01]  /*0180*/  @!P2 STS [UR8+0x20], R11 ;  /* 0x0000200bff00a988 */ /* 0x0007e20008000808 */
[----:B--2---:R-:W-:-:S04]  /*0190*/  UIMAD UR4, UR4, UR6, UR23 ;  /* 0x00000006040472a4 */ /* 0x004fc8000f8e0217 */
[----:B------:R-:W-:-:S04]  /*01a0*/  UIMAD UR4, UR4, 0x180, URZ ;  /* 0x00000180040478a4 */ /* 0x000fc8000f8e023f */
[----:B------:R-:W-:-:S04]  /*01b0*/  UIADD3 UR16, UP0, UR4, UR20, URZ ;  /* 0x0000001404107290 */ /* 0x000fc8000ff1e03f */
[----:B------:R-:W-:Y:S01]  /*01c0*/  ULEA.HI.X.SX32 UR17, UR4, UR21, 0x1, UP0 ;  /* 0x0000001504117291 */ /* 0x000fe200080f0e3f */
[----:B---3--:R-:W-:Y:S11]  /*01d0*/  @P2 BRA `(.L_x_1) ;  /* 0x0000000000182947 */ /* 0x008ff60003800000 */
[----:B------:R-:W1:Y:S01]  /*01e0*/  LDS R4, [UR8+0x8] ;  /* 0x00000808ff047984 */ /* 0x000e620008000800 */
[----:B------:R-:W2:Y:S01]  /*01f0*/  LDC.64 R6, c[0x0][0x210] ;  /* 0x00008400ff067b82 */ /* 0x000ea20000000a00 */
[----:B------:R-:W-:Y:S02]  /*0200*/  IMAD.MOV.U32 R5, RZ, RZ, 0x70 ;  /* 0x00000070ff057424 */ /* 0x000fe400078e00ff */
[----:B--2---:R2:W-:Y:S03]  /*0210*/  STS.64 [UR8], R6 ;  /* 0x00000006ff007988 */ /* 0x0045e60008000a08 */
[----:B-1----:R-:W-:-:S05]  /*0220*/  LOP3.LUT R4, R4, 0x10, R5, 0xd8, !PT ;  /* 0x0000001004047812 */ /* 0x002fca00078ed805 */
[----:B------:R2:W-:Y:S02]  /*0230*/  STS [UR8+0x8], R4 ;  /* 0x00000804ff007988 */ /* 0x0005e40008000808 */
.L_x_1:
[----:B------:R-:W-:Y:S05]  /*0240*/  BSYNC B0 ;  /* 0x0000000000007941 */ /* 0x000fea0003800000 */
.L_x_0:
[----:B------:R-:W-:Y:S04]  /*0250*/  BSSY B0, `(.L_x_2) ;  /* 0x000000a000007945 */ /* 0x000fe80003800000 */
[----:B------:R-:W-:Y:S05]  /*0260*/  @P2 BRA `(.L_x_3) ;  /* 0x0000000000202947 */ /* 0x000fea0003800000 */
[----:B--2---:R-:W1:Y:S01]  /*0270*/  LDS R4, [UR8+0x34] ;  /* 0x00003408ff047984 */ /* 0x004e620008000800 */
[----:B------:R-:W-:Y:S02]  /*0280*/  IMAD.MOV.U32 R5, RZ, RZ, 0x1f000000 ;  /* 0x1f000000ff057424 */ /* 0x000fe400078e00ff */
[----:B------:R-:W-:Y:S01]  /*0290*/  @!P2 IMAD.MOV.U32 R6, RZ, RZ, 0xff ;  /* 0x000000ffff06a424 */ /* 0x000fe200078e00ff */
[----:B------:R-:W2:Y:S02]  /*02a0*/  @!P2 LDS R7, [UR8+0x38] ;  /* 0x00003808ff07a984 */ /* 0x000ea40008000800 */
[----:B-1----:R-:W-:Y:S02]  /*02b0*/  LOP3.LUT R4, R4, 0xff000000, R5, 0xb8, !PT ;  /* 0xff00000004047812 */ /* 0x002fe400078eb805 */
[----:B--2---:R-:W-:-:S03]  /*02c0*/  @!P2 LOP3.LUT R5, R7, 0xff, R6, 0xb8, !PT ;  /* 0x000000ff0705a812 */ /* 0x004fc600078eb806 */
[----:B------:R1:W-:Y:S04]  /*02d0*/  STS [UR8+0x34], R4 ;  /* 0x00003404ff007988 */ /* 0x0003e80008000808 */
[----:B------:R1:W-:Y:S02]  /*02e0*/  @!P2 STS [UR8+0x38], R5 ;  /* 0x00003805ff00a988 */ /* 0x0003e40008000808 */
.L_x_3:
[----:B------:R-:W-:Y:S05]  /*02f0*/  BSYNC B0 ;  /* 0x0000000000007941 */ /* 0x000fea0003800000 */
.L_x_2:
[----:B------:R-:W-:Y:S04]  /*0300*/  BSSY B0, `(.L_x_4) ;  /* 0x000000e000007945 */ /* 0x000fe80003800000 */
[----:B------:R-:W-:Y:S05]  /*0310*/  @P2 BRA `(.L_x_5) ;  /* 0x0000000000302947 */ /* 0x000fea0003800000 */
[----:B-1----:R-:W1:Y:S01]  /*0320*/  LDS R5, [UR8+0x34] ;  /* 0x00003408ff057984 */ /* 0x002e620008000800 */
[----:B--2---:R-:W2:Y:S03]  /*0330*/  LDC.64 R6, c[0x0][0x238] ;  /* 0x00008e00ff067b82 */ /* 0x004ea60000000a00 */
[----:B------:R-:W3:Y:S01]  /*0340*/  LDS R4, [UR8+0x1c] ;  /* 0x00001c08ff047984 */ /* 0x000ee20008000800 */
[C---:B--2---:R-:W-:Y:S01]  /*0350*/  SHF.L.U64.HI R7, R6.reuse, 0x1, R7 ;  /* 0x0000000106077819 */ /* 0x044fe20000010207 */
[----:B------:R-:W-:-:S03]  /*0360*/  IMAD.SHL.U32 R6, R6, 0x2, RZ ;  /* 0x0000000206067824 */ /* 0x000fc600078e00ff */
[--C-:B------:R-:W-:Y:S02]  /*0370*/  SHF.R.U32.HI R9, RZ, 0x4, R7.reuse ;  /* 0x00000004ff097819 */ /* 0x100fe40000011607 */
[----:B------:R-:W-:-:S05]  /*0380*/  SHF.R.U64 R6, R6, 0x4, R7 ;  /* 0x0000000406067819 */ /* 0x000fca0000001207 */
[----:B------:R4:W-:Y:S01]  /*0390*/  STS [UR8+0xc], R6 ;  /* 0x00000c06ff007988 */ /* 0x0009e20008000808 */
[----:B-1----:R-:W-:Y:S02]  /*03a0*/  LOP3.LUT R5, R5, 0x7, RZ, 0xb8, !PT ;  /* 0x0000000705057812 */ /* 0x002fe400078eb8ff */
[----:B---3--:R-:W-:-:S03]  /*03b0*/  LOP3.LUT R4, R4, 0xf, R9, 0xb8, !PT ;  /* 0x0000000f04047812 */ /* 0x008fc600078eb809 */
[----:B------:R4:W-:Y:S04]  /*03c0*/  STS [UR8+0x34], R5 ;  /* 0x00003405ff007988 */ /* 0x0009e80008000808 */
[----:B------:R4:W-:Y:S02]  /*03d0*/  STS [UR8+0x1c], R4 ;  /* 0x00001c04ff007988 */ /* 0x0009e40008000808 */
.L_x_5:
[----:B------:R-:W-:Y:S05]  /*03e0*/  BSYNC B0 ;  /* 0x0000000000007941 */ /* 0x000fea0003800000 */
.L_x_4:
[----:B------:R-:W-:Y:S04]  /*03f0*/  BSSY B1, `(.L_x_6) ;  /* 0x000001b000017945 */ /* 0x000fe80003800000 */
[----:B------:R-:W-:Y:S01]  /*0400*/  BSSY B0, `(.L_x_7) ;  /* 0x0000016000007945 */ /* 0x000fe20003800000 */
[----:B--2-4-:R-:W-:-:S03]  /*0410*/  IMAD.MOV.U32 R6, RZ, RZ, RZ ;  /* 0x000000ffff067224 */ /* 0x014fc600078e00ff */
[----:B------:R-:W-:Y:S05]  /*0420*/  @P2 BRA `(.L_x_8) ;  /* 0x0000000000202947 */ /* 0x000fea0003800000 */
[----:B-1----:R-:W1:Y:S02]  /*0430*/  LDS R4, [UR8+0x34] ;  /* 0x00003408ff047984 */ /* 0x002e640008000800 */
[----:B-1----:R-:W-:-:S05]  /*0440*/  LOP3.LUT R4, R4, 0x38, RZ, 0xb8, !PT ;  /* 0x0000003804047812 */ /* 0x002fca00078eb8ff */
[----:B------:R1:W-:Y:S01]  /*0450*/  STS [UR8+0x34], R4 ;  /* 0x00003404ff007988 */ /* 0x0003e20008000808 */
[----:B------:R-:W-:Y:S05]  /*0460*/  @P2 BRA `(.L_x_9) ;  /* 0x0000000000202947 */ /* 0x000fea0003800000 */
[----:B-1----:R-:W1:Y:S01]  /*0470*/  LDS R4, [UR8+0x8] ;  /* 0x00000808ff047984 */ /* 0x002e620008000800 */
[----:B------:R-:W-:-:S05]  /*0480*/  IMAD.MOV.U32 R5, RZ, RZ, 0x780 ;  /* 0x00000780ff057424 */ /* 0x000fca00078e00ff */
[----:B-1----:R-:W-:-:S05]  /*0490*/  LOP3.LUT R4, R4, 0x300, R5, 0xd8, !PT ;  /* 0x0000030004047812 */ /* 0x002fca00078ed805 */
[----:B------:R2:W-:Y:S02]  /*04a0*/  STS [UR8+0x8], R4 ;  /* 0x00000804ff007988 */ /* 0x0005e40008000808 */
.L_x_8:
[----:B------:R-:W-:Y:S05]  /*04b0*/  @P2 BRA `(.L_x_10) ;  /* 0x0000000000282947 */ /* 0x000fea0003800000 */
[----:B-12---:R-:W1:Y:S02]  /*04c0*/  LDS R4, [UR8+0x8] ;  /* 0x00000808ff047984 */ /* 0x006e640008000800 */
[----:B-1----:R-:W-:-:S05]  /*04d0*/  LOP3.LUT R4, R4, 0x1800, RZ, 0xb8, !PT ;  /* 0x0000180004047812 */ /* 0x002fca00078eb8ff */
[----:B------:R2:W-:Y:S02]  /*04e0*/  STS [UR8+0x8], R4 ;  /* 0x00000804ff007988 */ /* 0x0005e40008000808 */
.L_x_9:
[----:B------:R-:W-:Y:S05]  /*04f0*/  @P2 BREAK B0 ;  /* 0x0000000000002942 */ /* 0x000fea0003800000 */
[----:B------:R-:W-:Y:S05]  /*0500*/  @P2 BRA `(.L_x_11) ;  /* 0x0000000000242947 */ /* 0x000fea0003800000 */
[----:B------:R-:W3:Y:S01]  /*0510*/  LDS R5, [UR8+0x8] ;  /* 0x00000808ff057984 */ /* 0x000ee20008000800 */
[----:B-12---:R-:W-:-:S05]  /*0520*/  IMAD.MOV.U32 R4, RZ, RZ, 0x6000 ;  /* 0x00006000ff047424 */ /* 0x006fca00078e00ff */
[----:B---3--:R-:W-:-:S04]  /*0530*/  LOP3.LUT R4, R5, 0x4000, R4, 0xd8, !PT ;  /* 0x0000400005047812 */ /* 0x008fc800078ed804 */
[----:B------:R-:W-:-:S05]  /*0540*/  LOP3.LUT R4, R4, 0x400000, RZ, 0xb8, !PT ;  /* 0x0040000004047812 */ /* 0x000fca00078eb8ff */
[----:B------:R3:W-:Y:S02]  /*0550*/  STS [UR8+0x8], R4 ;  /* 0x00000804ff007988 */ /* 0x0007e40008000808 */
.L_x_10:
[----:B------:R-:W-:Y:S05]  /*0560*/  BSYNC B0 ;  /* 0x0000000000007941 */ /* 0x000fea0003800000 */
.L_x_7:
[----:B-123--:R-:W1:Y:S02]  /*0570*/  @!P2 LDS R4, [UR8+0x8] ;  /* 0x00000808ff04a984 */ /* 0x00ee640008000800 */
[----:B-1----:R-:W-:-:S05]  /*0580*/  @!P2 LOP3.LUT R4, R4, 0x8000, RZ, 0xb8, !PT ;  /* 0x000080000404a812 */ /* 0x002fca00078eb8ff */
[----:B------:R3:W-:Y:S02]  /*0590*/  @!P2 STS [UR8+0x8], R4 ;  /* 0x00000804ff00a988 */ /* 0x0007e40008000808 */
.L_x_11:
[----:B------:R-:W-:Y:S05]  /*05a0*/  BSYNC B1 ;  /* 0x0000000000017941 */ /* 0x000fea0003800000 */
.L_x_6:
[----:B------:R-:W-:Y:S05]  /*05b0*/  WARPSYNC.ALL ;  /* 0x0000000000007948 */ /* 0x000fea0003800000 */
[----:B------:R-:W4:Y:S02]  /*05c0*/  LDC R7, c[0x0][0x22c] ;  /* 0x00008b00ff077b82 */ /* 0x000f240000000800 */
[----:B----4-:R-:W-:Y:S01]  /*05d0*/  VIADD R7, R7, 0xffffffff ;  /* 0xffffffff07077836 */ /* 0x010fe20000000000 */
[----:B------:R-:W-:Y:S06]  /*05e0*/  @P0 BRA `(.L_x_12) ;  /* 0x0000000000280947 */ /* 0x000fec0003800000 */
[----:B-123--:R-:W1:Y:S01]  /*05f0*/  S2R R4, SR_LANEID ;  /* 0x0000000000047919 */ /* 0x00ee620000000000 */
[----:B------:R-:W-:Y:S05]  /*0600*/  WARPSYNC.ALL ;  /* 0x0000000000007948 */ /* 0x000fea0003800000 */
[----:B-1----:R-:W-:-:S05]  /*0610*/  IMAD.SHL.U32 R8, R4, 0x4, RZ ;  /* 0x0000000404087824 */ /* 0x002fca00078e00ff */
[----:B------:R-:W1:Y:S01]  /*0620*/  LDS R9, [R8+UR8] ;  /* 0x0000000808097984 */ /* 0x000e620008000800 */
[----:B------:R-:W-:-:S05]  /*0630*/  IADD3 R4, P1, R8, UR16, RZ ;  /* 0x0000001008047c10 */ /* 0x000fca000ff3e0ff */
[----:B------:R-:W-:-:S05]  /*0640*/  IMAD.X R5, RZ, RZ, UR17, P1 ;  /* 0x00000011ff057e24 */ /* 0x000fca00088e06ff */
[----:B-1----:R4:W5:Y:S01]  /*0650*/  ATOMG.E.EXCH.STRONG.GPU PT, RZ, [R4], R9 ;  /* 0x0000000904ff73a8 */ /* 0x00296200041ee100 */
[----:B------:R-:W-:-:S04]  /*0660*/  DEPBAR {5,4,3,2,1,0} ;  /* 0x0000003f0000791a */ /* 0x000fc80000000000 */
[----:B------:R4:W-:Y:S01]  /*0670*/  UTMACCTL.IV [UR16] ;  /* 0x00000000100079b9 */ /* 0x0009e20008000000 */
[----:B------:R-:W-:Y:S01]  /*0680*/  NOP ;  /* 0x0000000000007918 */ /* 0x000fe20000000000 */
.L_x_12:
[----:B------:R-:W-:Y:S05]  /*0690*/  @P0 BRA `(.L_x_13) ;  /* 0x00000000000c0947 */ /* 0x000fea0003800000 */
[----:B------:R0:W-:Y:S01]  /*06a0*/  UTMACMDFLUSH ;  /* 0x00000000000079b7 */ /* 0x0001e20000000000 */
[----:B------:R-:W-:Y:S05]  /*06b0*/  @P0 BRA `(.L_x_13) ;  /* 0x0000000000040947 */ /* 0x000fea0003800000 */
[----:B------:R-:W-:-:S04]  /*06c0*/  DEPBAR.LE SB0, 0x0 ;  /* 0x000080000000791a */ /* 0x000fc80000000000 */
.L_x_13:
[----:B------:R-:W-:Y:S05]  /*06d0*/  WARPSYNC.ALL ;  /* 0x0000000000007948 */ /* 0x000fea0003800000 */
[----:B-----5:R-:W-:Y:S06]  /*06e0*/  BAR.SYNC.DEFER_BLOCKING 0x0 ;  /* 0x0000000000007b1d */ /* 0x020fec0000010000 */
[----:B------:R-:W-:Y:S02]  /*06f0*/  BSSY B1, `(.L_x_14) ;  /* 0x000000b000017945 */ /* 0x000fe40003800000 */
[----:B------:R-:W-:Y:S06]  /*0700*/  BAR.SYNC.DEFER_BLOCKING 0x0 ;  /* 0x0000000000007b1d */ /* 0x000fec0000010000 */
[----:B------:R5:W-:Y:S01]  /*0710*/  @!P0 STS [R10], RZ ;  /* 0x000000ff0a008388 */ /* 0x000be20000000800 */
[----:B------:R-:W-:Y:S01]  /*0720*/  NOP ;  /* 0x0000000000007918 */ /* 0x000fe20000000000 */
[----:B------:R-:W-:Y:S05]  /*0730*/  @P2 BRA `(.L_x_15) ;  /* 0x0000000000182947 */ /* 0x000fea0003800000 */
[----:B-1234-:R-:W1:Y:S01]  /*0740*/  LDS R4, [UR8+0x8] ;  /* 0x00000808ff047984 */ /* 0x01ee620008000800 */
[----:B------:R-:W2:Y:S01]  /*0750*/  LDC.64 R8, c[0x0][0x218] ;  /* 0x00008600ff087b82 */ /* 0x000ea20000000a00 */
[----:B------:R-:W-:Y:S02]  /*0760*/  IMAD.MOV.U32 R5, RZ, RZ, 0x70 ;  /* 0x00000070ff057424 */ /* 0x000fe400078e00ff */
[----:B--2---:R2:W-:Y:S03]  /*0770*/  STS.64 [UR8], R8 ;  /* 0x00000008ff007988 */ /* 0x0045e60008000a08 */
[----:B-1----:R-:W-:-:S05]  /*0780*/  LOP3.LUT R4, R4, 0x10, R5, 0xd8, !PT ;  /* 0x0000001004047812 */ /* 0x002fca00078ed805 */
[----:B------:R2:W-:Y:S02]  /*0790*/  STS [UR8+0x8], R4 ;  /* 0x00000804ff007988 */ /* 0x0005e40008000808 */
.L_x_15:
[----:B----4-:R-:W-:Y:S05]  /*07a0*/  BSYNC B1 ;  /* 0x0000000000017941 */ /* 0x010fea0003800000 */
.L_x_14:
[----:B------:R-:W-:Y:S04]  /*07b0*/  BSSY B1, `(.L_x_16) ;  /* 0x000000a000017945 */ /* 0x000fe80003800000 */
[----:B------:R-:W-:Y:S05]  /*07c0*/  @P2 BRA `(.L_x_17) ;  /* 0x0000000000202947 */ /* 0x000fea0003800000 */
[----:B-123--:R-:W1:Y:S01]  /*07d0*/  LDS R4, [UR8+0x34] ;  /* 0x00003408ff047984 */ /* 0x00ee620008000800 */
[----:B------:R-:W-:Y:S02]  /*07e0*/  IMAD.MOV.U32 R5, RZ, RZ, 0x3f000000 ;  /* 0x3f000000ff057424 */ /* 0x000fe400078e00ff */
[----:B------:R-:W-:Y:S01]  /*07f0*/  @!P2 IMAD.MOV.U32 R8, RZ, RZ, 0x1f ;  /* 0x0000001fff08a424 */ /* 0x000fe200078e00ff */
[----:B------:R-:W2:Y:S02]  /*0800*/  @!P2 LDS R9, [UR8+0x38] ;  /* 0x00003808ff09a984 */ /* 0x000ea40008000800 */
[----:B-1----:R-:W-:Y:S02]  /*0810*/  LOP3.LUT R4, R4, 0xff000000, R5, 0xb8, !PT ;  /* 0xff00000004047812 */ /* 0x002fe400078eb805 */
[----:B--2---:R-:W-:-:S03]  /*0820*/  @!P2 LOP3.LUT R5, R9, 0xff, R8, 0xb8, !PT ;  /* 0x000000ff0905a812 */ /* 0x004fc600078eb808 */
[----:B------:R4:W-:Y:S04]  /*0830*/  STS [UR8+0x34], R4 ;  /* 0x00003404ff007988 */ /* 0x0009e80008000808 */
[----:B------:R4:W-:Y:S02]  /*0840*/  @!P2 STS [UR8+0x38], R5 ;  /* 0x00003805ff00a988 */ /* 0x0009e40008000808 */
.L_x_17:
[----:B------:R-:W-:Y:S05]  /*0850*/  BSYNC B1 ;  /* 0x0000000000017941 */ /* 0x000fea0003800000 */
.L_x_16:
[----:B------:R-:W-:Y:S04]  /*0860*/  BSSY B1, `(.L_x_18) ;  /* 0x0000004000017945 */ /* 0x000fe80003800000 */
[----:B------:R-:W-:Y:S05]  /*0870*/  @P2 BRA `(.L_x_19) ;  /* 0x0000000000082947 */ /* 0x000fea0003800000 */
[----:B------:R1:W-:Y:S04]  /*0880*/  STS [UR8+0x24], R11 ;  /* 0x0000240bff007988 */ /* 0x0003e80008000808 */
[----:B------:R1:W-:Y:S02]  /*0890*/  STS [UR8+0x20], R7 ;  /* 0x00002007ff007988 */ /* 0x0003e40008000808 */
.L_x_19:
[----:B------:R-:W-:Y:S05]  /*08a0*/  BSYNC B1 ;  /* 0x0000000000017941 */ /* 0x000fea0003800000 */
.L_x_18:
[----:B------:R-:W-:Y:S04]  /*08b0*/  BSSY B1, `(.L_x_20) ;  /* 0x000000e000017945 */ /* 0x000fe80003800000 */
[----:B------:R-:W-:Y:S05]  /*08c0*/  @P2 BRA `(.L_x_21) ;  /* 0x0000000000302947 */ /* 0x000fea0003800000 */
[----:B----4-:R-:W4:Y:S01]  /*08d0*/  LDS R5, [UR8+0x34] ;  /* 0x00003408ff057984 */ /* 0x010f220008000800 */
[----:B--2---:R-:W2:Y:S03]  /*08e0*/  LDC.64 R8, c[0x0][0x240] ;  /* 0x00009000ff087b82 */ /* 0x004ea60000000a00 */
[----:B-1-3--:R-:W1:Y:S01]  /*08f0*/  LDS R4, [UR8+0x1c] ;  /* 0x00001c08ff047984 */ /* 0x00ae620008000800 */
[C---:B--2---:R-:W-:Y:S01]  /*0900*/  SHF.L.U64.HI R9, R8.reuse, 0x1, R9 ;  /* 0x0000000108097819 */ /* 0x044fe20000010209 */
[----:B------:R-:W-:-:S03]  /*0910*/  IMAD.SHL.U32 R8, R8, 0x2, RZ ;  /* 0x0000000208087824 */ /* 0x000fc600078e00ff */
[--C-:B------:R-:W-:Y:S02]  /*0920*/  SHF.R.U32.HI R11, RZ, 0x4, R9.reuse ;  /* 0x00000004ff0b7819 */ /* 0x100fe40000011609 */
[----:B------:R-:W-:-:S05]  /*0930*/  SHF.R.U64 R8, R8, 0x4, R9 ;  /* 0x0000000408087819 */ /* 0x000fca0000001209 */
[----:B------:R2:W-:Y:S01]  /*0940*/  STS [UR8+0xc], R8 ;  /* 0x00000c08ff007988 */ /* 0x0005e20008000808 */
[----:B----4-:R-:W-:Y:S02]  /*0950*/  LOP3.LUT R5, R5, 0x7, RZ, 0xb8, !PT ;  /* 0x0000000705057812 */ /* 0x010fe400078eb8ff */
[----:B-1----:R-:W-:-:S03]  /*0960*/  LOP3.LUT R4, R4, 0xf, R11, 0xb8, !PT ;  /* 0x0000000f04047812 */ /* 0x002fc600078eb80b */
[----:B------:R2:W-:Y:S04]  /*0970*/  STS [UR8+0x34], R5 ;  /* 0x00003405ff007988 */ /* 0x0005e80008000808 */
[----:B------:R2:W-:Y:S02]  /*0980*/  STS [UR8+0x1c], R4 ;  /* 0x00001c04ff007988 */ /* 0x0005e40008000808 */
.L_x_21:
[----:B------:R-:W-:Y:S05]  /*0990*/  BSYNC B1 ;  /* 0x0000000000017941 */ /* 0x000fea0003800000 */
.L_x_20:
[----:B------:R-:W-:Y:S04]  /*09a0*/  BSSY B2, `(.L_x_22) ;  /* 0x000001a000027945 */ /* 0x000fe80003800000 */
[----:B------:R-:W-:Y:S04]  /*09b0*/  BSSY B1, `(.L_x_23) ;  /* 0x0000015000017945 */ /* 0x000fe80003800000 */
[----:B------:R-:W-:Y:S05]  /*09c0*/  @P2 BRA `(.L_x_24) ;  /* 0x0000000000202947 */ /* 0x000fea0003800000 */
[----:B-1234-:R-:W1:Y:S02]  /*09d0*/  LDS R4, [UR8+0x34] ;  /* 0x00003408ff047984 */ /* 0x01ee640008000800 */
[----:B-1----:R-:W-:-:S05]  /*09e0*/  LOP3.LUT R4, R4, 0x38, RZ, 0xb8, !PT ;  /* 0x0000003804047812 */ /* 0x002fca00078eb8ff */
[----:B------:R1:W-:Y:S01]  /*09f0*/  STS [UR8+0x34], R4 ;  /* 0x00003404ff007988 */ /* 0x0003e20008000808 */
[----:B------:R-:W-:Y:S05]  /*0a00*/  @P2 BRA `(.L_x_25) ;  /* 0x0000000000202947 */ /* 0x000fea0003800000 */
[----:B-1----:R-:W1:Y:S01]  /*0a10*/  LDS R4, [UR8+0x8] ;  /* 0x00000808ff047984 */ /* 0x002e620008000800 */
[----:B------:R-:W-:-:S05]  /*0a20*/  IMAD.MOV.U32 R5, RZ, RZ, 0x780 ;  /* 0x00000780ff057424 */ /* 0x000fca00078e00ff */
[----:B-1----:R-:W-:-:S05]  /*0a30*/  LOP3.LUT R4, R4, 0x300, R5, 0xd8, !PT ;  /* 0x0000030004047812 */ /* 0x002fca00078ed805 */
[----:B------:R1:W-:Y:S02]  /*0a40*/  STS [UR8+0x8], R4 ;  /* 0x00000804ff007988 */ /* 0x0003e40008000808 */
.L_x_24:
[----:B------:R-:W-:Y:S05]  /*0a50*/  @P2 BRA `(.L_x_26) ;  /* 0x0000000000282947 */ /* 0x000fea0003800000 */
[----:B-1234-:R-:W1:Y:S02]  /*0a60*/  LDS R4, [UR8+0x8] ;  /* 0x00000808ff047984 */ /* 0x01ee640008000800 */
[----:B-1----:R-:W-:-:S05]  /*0a70*/  LOP3.LUT R4, R4, 0x1800, RZ, 0xb8, !PT ;  /* 0x0000180004047812 */ /* 0x002fca00078eb8ff */
[----:B------:R2:W-:Y:S02]  /*0a80*/  STS [UR8+0x8], R4 ;  /* 0x00000804ff007988 */ /* 0x0005e40008000808 */
.L_x_25:
[----:B------:R-:W-:Y:S05]  /*0a90*/  @P2 BREAK B1 ;  /* 0x0000000000012942 */ /* 0x000fea0003800000 */
[----:B------:R-:W-:Y:S05]  /*0aa0*/  @P2 BRA `(.L_x_27) ;  /* 0x0000000000242947 */ /* 0x000fea0003800000 */
[----:B-12---:R-:W1:Y:S01]  /*0ab0*/  LDS R4, [UR8+0x8] ;  /* 0x00000808ff047984 */ /* 0x006e620008000800 */
[----:B------:R-:W-:-:S05]  /*0ac0*/  IMAD.MOV.U32 R5, RZ, RZ, 0x6000 ;  /* 0x00006000ff057424 */ /* 0x000fca00078e00ff */
[----:B-1----:R-:W-:-:S04]  /*0ad0*/  LOP3.LUT R4, R4, 0x6000, R5, 0xd8, !PT ;  /* 0x0000600004047812 */ /* 0x002fc800078ed805 */
[----:B------:R-:W-:-:S05]  /*0ae0*/  LOP3.LUT R4, R4, 0x400000, RZ, 0xb8, !PT ;  /* 0x0040000004047812 */ /* 0x000fca00078eb8ff */
[----:B------:R1:W-:Y:S02]  /*0af0*/  STS [UR8+0x8], R4 ;  /* 0x00000804ff007988 */ /* 0x0003e40008000808 */
.L_x_26:
[----:B------:R-:W-:Y:S05]  /*0b00*/  BSYNC B1 ;  /* 0x0000000000017941 */ /* 0x000fea0003800000 */
.L_x_23:
[----:B-1234-:R-:W1:Y:S02]  /*0b10*/  @!P2 LDS R4, [UR8+0x8] ;  /* 0x00000808ff04a984 */ /* 0x01ee640008000800 */
[----:B-1----:R-:W-:-:S05]  /*0b20*/  @!P2 LOP3.LUT R4, R4, 0x8000, RZ, 0xb8, !PT ;  /* 0x000080000404a812 */ /* 0x002fca00078eb8ff */
[----:B------:R3:W-:Y:S02]  /*0b30*/  @!P2 STS [UR8+0x8], R4 ;  /* 0x00000804ff00a988 */ /* 0x0007e40008000808 */
.L_x_27:
[----:B------:R-:W-:Y:S05]  /*0b40*/  BSYNC B2 ;  /* 0x0000000000027941 */ /* 0x000fea0003800000 */
.L_x_22:
[----:B------:R-:W-:Y:S05]  /*0b50*/  WARPSYNC.ALL ;  /* 0x0000000000007948 */ /* 0x000fea0003800000 */
[----:B------:R-:W-:-:S04]  /*0b60*/  UIADD3 UR19, UR4, 0x80, URZ ;  /* 0x0000008004137890 */ /* 0x000fc8000fffe03f */
[----:B------:R-:W-:-:S04]  /*0b70*/  UIADD3 UR18, UP0, UR19, UR20, URZ ;  /* 0x0000001413127290 */ /* 0x000fc8000ff1e03f */
[----:B------:R-:W-:Y:S01]  /*0b80*/  ULEA.HI.X.SX32 UR19, UR19, UR21, 0x1, UP0 ;  /* 0x0000001513137291 */ /* 0x000fe200080f0e3f */
[----:B------:R-:W-:Y:S11]  /*0b90*/  @P0 BRA `(.L_x_28) ;  /* 0x0000000000280947 */ /* 0x000ff60003800000 */
[----:B-123--:R-:W1:Y:S01]  /*0ba0*/  S2R R4, SR_LANEID ;  /* 0x0000000000047919 */ /* 0x00ee620000000000 */
[----:B------:R-:W-:Y:S05]  /*0bb0*/  WARPSYNC.ALL ;  /* 0x0000000000007948 */ /* 0x000fea0003800000 */
[----:B-1----:R-:W-:-:S05]  /*0bc0*/  IMAD.SHL.U32 R8, R4, 0x4, RZ ;  /* 0x0000000404087824 */ /* 0x002fca00078e00ff */
[----:B------:R-:W1:Y:S01]  /*0bd0*/  LDS R9, [R8+UR8] ;  /* 0x0000000808097984 */ /* 0x000e620008000800 */
[----:B------:R-:W-:-:S05]  /*0be0*/  IADD3 R4, P1, R8, UR18, RZ ;  /* 0x0000001208047c10 */ /* 0x000fca000ff3e0ff */
[----:B------:R-:W-:-:S05]  /*0bf0*/  IMAD.X R5, RZ, RZ, UR19, P1 ;  /* 0x00000013ff057e24 */ /* 0x000fca00088e06ff */
[----:B-1----:R4:W2:Y:S01]  /*0c00*/  ATOMG.E.EXCH.STRONG.GPU PT, RZ, [R4], R9 ;  /* 0x0000000904ff73a8 */ /* 0x0028a200041ee100 */
[----:B------:R-:W-:-:S04]  /*0c10*/  DEPBAR {5,4,3,2,1,0} ;  /* 0x0000003f0000791a */ /* 0x000fc80000000000 */
[----:B------:R4:W-:Y:S01]  /*0c20*/  UTMACCTL.IV [UR18] ;  /* 0x00000000120079b9 */ /* 0x0009e20008000000 */
[----:B------:R-:W-:Y:S01]  /*0c30*/  NOP ;  /* 0x0000000000007918 */ /* 0x000fe20000000000 */
.L_x_28:
[----:B------:R-:W-:Y:S05]  /*0c40*/  @P0 BRA `(.L_x_29) ;  /* 0x00000000000c0947 */ /* 0x000fea0003800000 */
[----:B------:R0:W-:Y:S01]  /*0c50*/  UTMACMDFLUSH ;  /* 0x00000000000079b7 */ /* 0x0001e20000000000 */
[----:B------:R-:W-:Y:S05]  /*0c60*/  @P0 BRA `(.L_x_29) ;  /* 0x0000000000040947 */ /* 0x000fea0003800000 */
[----:B------:R-:W-:-:S04]  /*0c70*/  DEPBAR.LE SB0, 0x0 ;  /* 0x000080000000791a */ /* 0x000fc80000000000 */
.L_x_29:
[----:B------:R-:W-:Y:S05]  /*0c80*/  WARPSYNC.ALL ;  /* 0x0000000000007948 */ /* 0x000fea0003800000 */
[----:B--2---:R-:W-:Y:S06]  /*0c90*/  BAR.SYNC.DEFER_BLOCKING 0x0 ;  /* 0x0000000000007b1d */ /* 0x004fec0000010000 */
[----:B------:R-:W-:Y:S02]  /*0ca0*/  BSSY B2, `(.L_x_30) ;  /* 0x000000b000027945 */ /* 0x000fe40003800000 */
[----:B------:R-:W-:Y:S06]  /*0cb0*/  BAR.SYNC.DEFER_BLOCKING 0x0 ;  /* 0x0000000000007b1d */ /* 0x000fec0000010000 */
[----:B------:R2:W-:Y:S01]  /*0cc0*/  @!P0 STS [R10], RZ ;  /* 0x000000ff0a008388 */ /* 0x0005e20000000800 */
[----:B------:R-:W-:Y:S01]  /*0cd0*/  NOP ;  /* 0x0000000000007918 */ /* 0x000fe20000000000 */
[----:B------:R-:W-:Y:S05]  /*0ce0*/  @P2 BRA `(.L_x_31) ;  /* 0x0000000000182947 */ /* 0x000fea0003800000 */
[----:B-1-34-:R-:W1:Y:S01]  /*0cf0*/  LDS R4, [UR8+0x8] ;  /* 0x00000808ff047984 */ /* 0x01ae620008000800 */
[----:B------:R-:W3:Y:S01]  /*0d00*/  LDC.64 R8, c[0x0][0x220] ;  /* 0x00008800ff087b82 */ /* 0x000ee20000000a00 */
[----:B------:R-:W-:Y:S02]  /*0d10*/  IMAD.MOV.U32 R5, RZ, RZ, 0x70 ;  /* 0x00000070ff057424 */ /* 0x000fe400078e00ff */
[----:B---3--:R3:W-:Y:S03]  /*0d20*/  STS.64 [UR8], R8 ;  /* 0x00000008ff007988 */ /* 0x0087e60008000a08 */
[----:B-1----:R-:W-:-:S05]  /*0d30*/  LOP3.LUT R4, R4, 0x10, R5, 0xd8, !PT ;  /* 0x0000001004047812 */ /* 0x002fca00078ed805 */
[----:B------:R3:W-:Y:S02]  /*0d40*/  STS [UR8+0x8], R4 ;  /* 0x00000804ff007988 */ /* 0x0007e40008000808 */
.L_x_31:
[----:B----4-:R-:W-:Y:S05]  /*0d50*/  BSYNC B2 ;  /* 0x0000000000027941 */ /* 0x010fea0003800000 */
.L_x_30:
[----:B------:R-:W-:Y:S04]  /*0d60*/  BSSY B3, `(.L_x_32) ;  /* 0x0000011000037945 */ /* 0x000fe80003800000 */
[----:B------:R-:W-:Y:S04]  /*0d70*/  BSSY B2, `(.L_x_33) ;  /* 0x000000e000027945 */ /* 0x000fe80003800000 */
[----:B------:R-:W-:Y:S05]  /*0d80*/  @P2 BRA `(.L_x_34) ;  /* 0x0000000000242947 */ /* 0x000fea0003800000 */
[----:B-1-3--:R-:W1:Y:S01]  /*0d90*/  LDS R4, [UR8+0x34] ;  /* 0x00003408ff047984 */ /* 0x00ae620008000800 */
[----:B------:R-:W-:-:S05]  /*0da0*/  IMAD.MOV.U32 R5, RZ, RZ, 0x3f000000 ;  /* 0x3f000000ff057424 */ /* 0x000fca00078e00ff */
[----:B-1----:R-:W-:-:S05]  /*0db0*/  LOP3.LUT R4, R4, 0xff000000, R5, 0xb8, !PT ;  /* 0xff00000004047812 */ /* 0x002fca00078eb805 */
[----:B------:R1:W-:Y:S01]  /*0dc0*/  STS [UR8+0x34], R4 ;  /* 0x00003404ff007988 */ /* 0x0003e20008000808 */
[----:B------:R-:W-:Y:S05]  /*0dd0*/  @P2 BRA `(.L_x_35) ;  /* 0x00000000001c2947 */ /* 0x000fea0003800000 */
[----:B-1----:R-:W1:Y:S01]  /*0de0*/  LDS R4, [UR8+0x38] ;  /* 0x00003808ff047984 */ /* 0x002e620008000800 */
[----:B------:R-:W-:-:S05]  /*0df0*/  IMAD.MOV.U32 R5, RZ, RZ, 0xff ;  /* 0x000000ffff057424 */ /* 0x000fca00078e00ff */
[----:B-1----:R-:W-:-:S05]  /*0e00*/  LOP3.LUT R4, R4, 0xff, R5, 0xb8, !PT ;  /* 0x000000ff04047812 */ /* 0x002fca00078eb805 */
[----:B------:R4:W-:Y:S02]  /*0e10*/  STS [UR8+0x38], R4 ;  /* 0x00003804ff007988 */ /* 0x0009e40008000808 */
.L_x_34:
[----:B------:R-:W-:Y:S05]  /*0e20*/  @P2 BREAK B2 ;  /* 0x0000000000022942 */ /* 0x000fea0003800000 */
[----:B------:R-:W-:Y:S05]  /*0e30*/  @P2 BRA `(.L_x_36) ;  /* 0x00000000000c2947 */ /* 0x000fea0003800000 */
[----:B------:R1:W-:Y:S02]  /*0e40*/  STS [UR8+0x20], R7 ;  /* 0x00002007ff007988 */ /* 0x0003e40008000808 */
.L_x_35:
[----:B------:R-:W-:Y:S05]  /*0e50*/  BSYNC B2 ;  /* 0x0000000000027941 */ /* 0x000fea0003800000 */
.L_x_33:
[----:B------:R1:W-:Y:S02]  /*0e60*/  @!P2 STS [UR8+0x24], R3 ;  /* 0x00002403ff00a988 */ /* 0x0003e40008000808 */
.L_x_36:
[----:B------:R-:W-:Y:S05]  /*0e70*/  BSYNC B3 ;  /* 0x0000000000037941 */ /* 0x000fea0003800000 */
.L_x_32:
[----:B------:R-:W-:Y:S05]  /*0e80*/  WARPSYNC.ALL ;  /* 0x0000000000007948 */ /* 0x000fea0003800000 */
[----:B------:R-:W-:Y:S04]  /*0e90*/  BSSY B3, `(.L_x_37) ;  /* 0x000000e000037945 */ /* 0x000fe80003800000 */
[----:B------:R-:W-:Y:S05]  /*0ea0*/  @P2 BRA `(.L_x_38) ;  /* 0x0000000000302947 */ /* 0x000fea0003800000 */
[----:B-1-34-:R-:W1:Y:S01]  /*0eb0*/  LDS R4, [UR8+0x34] ;  /* 0x00003408ff047984 */ /* 0x01ae620008000800 */
[----:B--2--5:R-:W2:Y:S03]  /*0ec0*/  LDC.64 R10, c[0x0][0x248] ;  /* 0x00009200ff0a7b82 */ /* 0x024ea60000000a00 */
        /* <DEDUP_REMOVED lines=10> */
.L_x_38:
[----:B------:R-:W-:Y:S05]  /*0f70*/  BSYNC B3 ;  /* 0x0000000000037941 */ /* 0x000fea0003800000 */
.L_x_37:
[----:B------:R-:W-:Y:S04]  /*0f80*/  BSSY B3, `(.L_x_39) ;  /* 0x000001a000037945 */ /* 0x000fe80003800000 */
[----:B------:R-:W-:Y:S04]  /*0f90*/  BSSY B4, `(.L_x_40) ;  /* 0x0000015000047945 */ /* 0x000fe80003800000 */
[----:B------:R-:W-:Y:S05]  /*0fa0*/  @P2 BRA `(.L_x_41) ;  /* 0x0000000000202947 */ /* 0x000fea0003800000 */
[----:B-12---:R-:W1:Y:S02]  /*0fb0*/  LDS R3, [UR8+0x34] ;  /* 0x00003408ff037984 */ /* 0x006e640008000800 */
[----:B-1----:R-:W-:-:S05]  /*0fc0*/  LOP3.LUT R3, R3, 0x38, RZ, 0xb8, !PT ;  /* 0x0000003803037812 */ /* 0x002fca00078eb8ff */
[----:B------:R1:W-:Y:S01]  /*0fd0*/  STS [UR8+0x34], R3 ;  /* 0x00003403ff007988 */ /* 0x0003e20008000808 */
[----:B------:R-:W-:Y:S05]  /*0fe0*/  @P2 BRA `(.L_x_42) ;  /* 0x0000000000202947 */ /* 0x000fea0003800000 */
[----:B-1----:R-:W1:Y:S01]  /*0ff0*/  LDS R3, [UR8+0x8] ;  /* 0x00000808ff037984 */ /* 0x002e620008000800 */
[----:B---34-:R-:W-:-:S05]  /*1000*/  IMAD.MOV.U32 R4, RZ, RZ, 0x780 ;  /* 0x00000780ff047424 */ /* 0x018fca00078e00ff */
[----:B-1----:R-:W-:-:S05]  /*1010*/  LOP3.LUT R3, R3, 0x300, R4, 0xd8, !PT ;  /* 0x0000030003037812 */ /* 0x002fca00078ed804 */
[----:B------:R1:W-:Y:S02]  /*1020*/  STS [UR8+0x8], R3 ;  /* 0x00000803ff007988 */ /* 0x0003e40008000808 */
.L_x_41:
[----:B------:R-:W-:Y:S05]  /*1030*/  @P2 BRA `(.L_x_43) ;  /* 0x0000000000282947 */ /* 0x000fea0003800000 */
[----:B-12---:R-:W1:Y:S02]  /*1040*/  LDS R3, [UR8+0x8] ;  /* 0x00000808ff037984 */ /* 0x006e640008000800 */
[----:B-1----:R-:W-:-:S05]  /*1050*/  LOP3.LUT R3, R3, 0x1800, RZ, 0xb8, !PT ;  /* 0x0000180003037812 */ /* 0x002fca00078eb8ff */
[----:B------:R2:W-:Y:S02]  /*1060*/  STS [UR8+0x8], R3 ;  /* 0x00000803ff007988 */ /* 0x0005e40008000808 */
.L_x_42:
[----:B------:R-:W-:Y:S05]  /*1070*/  @P2 BREAK B4 ;  /* 0x0000000000042942 */ /* 0x000fea0003800000 */
[----:B------:R-:W-:Y:S05]  /*1080*/  @P2 BRA `(.L_x_44) ;  /* 0x0000000000242947 */ /* 0x000fea0003800000 */
[----:B-12---:R-:W1:Y:S01]  /*1090*/  LDS R3, [UR8+0x8] ;  /* 0x00000808ff037984 */ /* 0x006e620008000800 */
[----:B---34-:R-:W-:-:S05]  /*10a0*/  IMAD.MOV.U32 R4, RZ, RZ, 0x6000 ;  /* 0x00006000ff047424 */ /* 0x018fca00078e00ff */
[----:B-1----:R-:W-:-:S04]  /*10b0*/  LOP3.LUT R3, R3, 0x6000, R4, 0xd8, !PT ;  /* 0x0000600003037812 */ /* 0x002fc800078ed804 */
[----:B------:R-:W-:-:S05]  /*10c0*/  LOP3.LUT R3, R3, 0x400000, RZ, 0xb8, !PT ;  /* 0x0040000003037812 */ /* 0x000fca00078eb8ff */
[----:B------:R1:W-:Y:S02]  /*10d0*/  STS [UR8+0x8], R3 ;  /* 0x00000803ff007988 */ /* 0x0003e40008000808 */
.L_x_43:
[----:B------:R-:W-:Y:S05]  /*10e0*/  BSYNC B4 ;  /* 0x0000000000047941 */ /* 0x000fea0003800000 */
.L_x_40:
[----:B-12---:R-:W1:Y:S02]  /*10f0*/  @!P2 LDS R3, [UR8+0x8] ;  /* 0x00000808ff03a984 */ /* 0x006e640008000800 */
[----:B-1----:R-:W-:-:S05]  /*1100*/  @!P2 LOP3.LUT R3, R3, 0x8000, RZ, 0xb8, !PT ;  /* 0x000080000303a812 */ /* 0x002fca00078eb8ff */
[----:B------:R1:W-:Y:S02]  /*1110*/  @!P2 STS [UR8+0x8], R3 ;  /* 0x00000803ff00a988 */ /* 0x0003e40008000808 */
.L_x_44:
[----:B------:R-:W-:Y:S05]  /*1120*/  BSYNC B3 ;  /* 0x0000000000037941 */ /* 0x000fea0003800000 */
.L_x_39:
[----:B------:R-:W-:Y:S05]  /*1130*/  WARPSYNC.ALL ;  /* 0x0000000000007948 */ /* 0x000fea0003800000 */
[----:B------:R-:W-:Y:S01]  /*1140*/  UIADD3 UR4, UR4, 0x100, URZ ;  /* 0x0000010004047890 */ /* 0x000fe2000fffe03f */
[----:B------:R-:W-:Y:S02]  /*1150*/  ISETP.GE.AND P1, PT, R12, 0x1, PT ;  /* 0x000000010c00780c */ /* 0x000fe40003f26270 */
[----:B------:R-:W-:Y:S02]  /*1160*/  CS2R R56, SRZ ;  /* 0x0000000000387805 */ /* 0x000fe4000001ff00 */
[----:B------:R-:W-:Y:S01]  /*1170*/  CS2R R58, SRZ ;  /* 0x00000000003a7805 */ /* 0x000fe2000001ff00 */
[----:B------:R-:W-:Y:S01]  /*1180*/  UIADD3 UR20, UP0, UR4, UR20, URZ ;  /* 0x0000001404147290 */ /* 0x000fe2000ff1e03f */
[----:B------:R-:W-:-:S02]  /*1190*/  CS2R R60, SRZ ;  /* 0x00000000003c7805 */ /* 0x000fc4000001ff00 */
[----:B------:R-:W-:Y:S02]  /*11a0*/  CS2R R62, SRZ ;  /* 0x00000000003e7805 */ /* 0x000fe4000001ff00 */
[----:B------:R-:W-:Y:S01]  /*11b0*/  CS2R R64, SRZ ;  /* 0x0000000000407805 */ /* 0x000fe2000001ff00 */
[----:B------:R-:W-:Y:S01]  /*11c0*/  ULEA.HI.X.SX32 UR21, UR4, UR21, 0x1, UP0 ;  /* 0x0000001504157291 */ /* 0x000fe200080f0e3f */
[----:B------:R-:W-:Y:S02]  /*11d0*/  CS2R R66, SRZ ;  /* 0x0000000000427805 */ /* 0x000fe4000001ff00 */
[----:B------:R-:W-:Y:S02]  /*11e0*/  CS2R R68, SRZ ;  /* 0x0000000000447805 */ /* 0x000fe4000001ff00 */
[----:B------:R-:W-:Y:S02]  /*11f0*/  CS2R R70, SRZ ;  /* 0x0000000000467805 */ /* 0x000fe4000001ff00 */
[----:B------:R-:W-:-:S02]  /*1200*/  CS2R R72, SRZ ;  /* 0x0000000000487805 */ /* 0x000fc4000001ff00 */
[----:B------:R-:W-:Y:S02]  /*1210*/  CS2R R74, SRZ ;  /* 0x00000000004a7805 */ /* 0x000fe4000001ff00 */
[----:B------:R-:W-:Y:S02]  /*1220*/  CS2R R76, SRZ ;  /* 0x00000000004c7805 */ /* 0x000fe4000001ff00 */
[----:B------:R-:W-:Y:S02]  /*1230*/  CS2R R78, SRZ ;  /* 0x00000000004e7805 */ /* 0x000fe4000001ff00 */
[----:B------:R-:W-:Y:S02]  /*1240*/  CS2R R80, SRZ ;  /* 0x0000000000507805 */ /* 0x000fe4000001ff00 */
[----:B------:R-:W-:Y:S02]  /*1250*/  CS2R R82, SRZ ;  /* 0x0000000000527805 */ /* 0x000fe4000001ff00 */
[----:B------:R-:W-:-:S02]  /*1260*/  CS2R R84, SRZ ;  /* 0x0000000000547805 */ /* 0x000fc4000001ff00 */
[----:B------:R-:W-:Y:S02]  /*1270*/  CS2R R86, SRZ ;  /* 0x0000000000567805 */ /* 0x000fe4000001ff00 */
[----:B------:R-:W-:Y:S02]  /*1280*/  CS2R R24, SRZ ;  /* 0x0000000000187805 */ /* 0x000fe4000001ff00 */
[----:B------:R-:W-:Y:S01]  /*1290*/  CS2R R26, SRZ ;  /* 0x00000000001a7805 */ /* 0x000fe2000001ff00 */
[----:B------:R-:W-:Y:S01]  /*12a0*/  IMAD.MOV.U32 R28, RZ, RZ, RZ ;  /* 0x000000ffff1c7224 */ /* 0x000fe200078e00ff */
[----:B------:R-:W-:Y:S06]  /*12b0*/  @P0 BRA `(.L_x_45) ;  /* 0x0000000000280947 */ /* 0x000fec0003800000 */
[----:B-12---:R-:W1:Y:S01]  /*12c0*/  S2R R3, SR_LANEID ;  /* 0x0000000000037919 */ /* 0x006e620000000000 */
[----:B------:R-:W-:Y:S05]  /*12d0*/  WARPSYNC.ALL ;  /* 0x0000000000007948 */ /* 0x000fea0003800000 */
[----:B-1----:R-:W-:-:S05]  /*12e0*/  IMAD.SHL.U32 R7, R3, 0x4, RZ ;  /* 0x0000000403077824 */ /* 0x002fca00078e00ff */
[----:B------:R-:W1:Y:S01]  /*12f0*/  LDS R3, [R7+UR8] ;  /* 0x0000000807037984 */ /* 0x000e620008000800 */
[----:B---34-:R-:W-:-:S05]  /*1300*/  IADD3 R4, P3, R7, UR20, RZ ;  /* 0x0000001407047c10 */ /* 0x018fca000ff7e0ff */
[----:B------:R-:W-:-:S05]  /*1310*/  IMAD.X R5, RZ, RZ, UR21, P3 ;  /* 0x00000015ff057e24 */ /* 0x000fca00098e06ff */
[----:B-1----:R1:W2:Y:S01]  /*1320*/  ATOMG.E.EXCH.STRONG.GPU PT, RZ, [R4], R3 ;  /* 0x0000000304ff73a8 */ /* 0x0022a200041ee100 */
[----:B------:R-:W-:-:S04]  /*1330*/  DEPBAR {5,4,3,2,1,0} ;  /* 0x0000003f0000791a */ /* 0x000fc80000000000 */
[----:B------:R1:W-:Y:S01]  /*1340*/  UTMACCTL.IV [UR20] ;  /* 0x00000000140079b9 */ /* 0x0003e20008000000 */
[----:B------:R-:W-:Y:S01]  /*1350*/  NOP ;  /* 0x0000000000007918 */ /* 0x000fe20000000000 */
.L_x_45:
[----:B------:R-:W-:Y:S05]  /*1360*/  @P0 BRA `(.L_x_46) ;  /* 0x00000000000c0947 */ /* 0x000fea0003800000 */
[----:B------:R0:W-:Y:S01]  /*1370*/  UTMACMDFLUSH ;  /* 0x00000000000079b7 */ /* 0x0001e20000000000 */
[----:B------:R-:W-:Y:S05]  /*1380*/  @P0 BRA `(.L_x_46) ;  /* 0x0000000000040947 */ /* 0x000fea0003800000 */
[----:B------:R-:W-:-:S04]  /*1390*/  DEPBAR.LE SB0, 0x0 ;  /* 0x000080000000791a */ /* 0x000fc80000000000 */
.L_x_46:
[----:B------:R-:W-:Y:S05]  /*13a0*/  WARPSYNC.ALL ;  /* 0x0000000000007948 */ /* 0x000fea0003800000 */
[----:B--2---:R-:W-:Y:S01]  /*13b0*/  BAR.SYNC.DEFER_BLOCKING 0x0 ;  /* 0x0000000000007b1d */ /* 0x004fe20000010000 */
[----:B------:R-:W-:Y:S01]  /*13c0*/  USHF.L.U32 UR11, UR23, 0x8, URZ ;  /* 0x00000008170b7899 */ /* 0x000fe2000800063f */
[----:B------:R-:W-:Y:S01]  /*13d0*/  IMAD.MOV.U32 R29, RZ, RZ, RZ ;  /* 0x000000ffff1d7224 */ /* 0x000fe200078e00ff */
[----:B------:R-:W-:Y:S01]  /*13e0*/  USHF.L.U32 UR26, UR22, 0x6, URZ ;  /* 0x00000006161a7899 */ /* 0x000fe2000800063f */
[----:B------:R-:W-:Y:S02]  /*13f0*/  CS2R R30, SRZ ;  /* 0x00000000001e7805 */ /* 0x000fe4000001ff00 */
[----:B------:R-:W-:Y:S01]  /*1400*/  CS2R R32, SRZ ;  /* 0x0000000000207805 */ /* 0x000fe2000001ff00 */
[----:B------:R-:W-:Y:S01]  /*1410*/  VOTEU.ALL UP0, P2 ;  /* 0x00000000003f7886 */ /* 0x000fe20001000000 */
[----:B------:R-:W-:Y:S01]  /*1420*/  UMOV UR4, 0x1 ;  /* 0x0000000100047882 */ /* 0x000fe20000000000 */
[----:B------:R-:W-:-:S02]  /*1430*/  CS2R R34, SRZ ;  /* 0x0000000000227805 */ /* 0x000fc4000001ff00 */
[----:B------:R-:W-:Y:S02]  /*1440*/  CS2R R36, SRZ ;  /* 0x0000000000247805 */ /* 0x000fe4000001ff00 */
[----:B------:R-:W-:Y:S01]  /*1450*/  CS2R R38, SRZ ;  /* 0x0000000000267805 */ /* 0x000fe2000001ff00 */
[----:B------:R-:W-:-:S04]  /*1460*/  @!UP0 UIADD3 UR4, -UR4, 0x100000, URZ ;  /* 0x0010000004048890 */ /* 0x000fc8000fffe13f */
[----:B------:R-:W-:Y:S02]  /*1470*/  @!UP0 USHF.L.U32 UR5, UR4, 0xb, URZ ;  /* 0x0000000b04058899 */ /* 0x000fe4000800063f */
[----:B------:R-:W-:Y:S01]  /*1480*/  @!UP0 USHF.L.U32 UR4, UR4, 0x1, URZ ;  /* 0x0000000104048899 */ /* 0x000fe2000800063f */
[----:B------:R-:W-:Y:S01]  /*1490*/  CS2R R40, SRZ ;  /* 0x0000000000287805 */ /* 0x000fe2000001ff00 */
[----:B------:R-:W-:Y:S01]  /*14a0*/  VOTEU.ALL UP0, P2 ;  /* 0x00000000003f7886 */ /* 0x000fe20001000000 */
[----:B------:R-:W-:Y:S02]  /*14b0*/  CS2R R42, SRZ ;  /* 0x00000000002a7805 */ /* 0x000fe4000001ff00 */
[----:B------:R-:W-:Y:S02]  /*14c0*/  CS2R R44, SRZ ;  /* 0x00000000002c7805 */ /* 0x000fe4000001ff00 */
[----:B------:R-:W-:Y:S02]  /*14d0*/  CS2R R46, SRZ ;  /* 0x00000000002e7805 */ /* 0x000fe4000001ff00 */
[----:B------:R-:W-:-:S02]  /*14e0*/  CS2R R48, SRZ ;  /* 0x0000000000307805 */ /* 0x000fc4000001ff00 */
[----:B------:R-:W-:Y:S02]  /*14f0*/  CS2R R50, SRZ ;  /* 0x0000000000327805 */ /* 0x000fe4000001ff00 */
[----:B------:R-:W-:Y:S02]  /*1500*/  CS2R R52, SRZ ;  /* 0x0000000000347805 */ /* 0x000fe4000001ff00 */
[----:B------:R-:W-:Y:S01]  /*1510*/  CS2R R54, SRZ ;  /* 0x0000000000367805 */ /* 0x000fe2000001ff00 */
[----:B------:R-:W2:Y:S02]  /*1520*/  FENCE.VIEW.ASYNC.S ;  /* 0x00000000000073c6 */ /* 0x000ea40000000000 */
[----:B--2---:R2:W1:Y:S01]  /*1530*/  @!UP0 SYNCS.EXCH.64 URZ, [UR8+0x5000], UR4 ;  /* 0x00500004083f85b2 */ /* 0x0044620008000100 */
[----:B------:R-:W-:Y:S05]  /*1540*/  @!P1 BRA `(.L_x_47) ;  /* 0x00000004007c9947 */ /* 0x000fea0003800000 */
[----:B-1----:R-:W-:Y:S01]  /*1550*/  SHF.R.U32.HI R3, RZ, 0x5, R0 ;  /* 0x00000005ff037819 */ /* 0x002fe20000011600 */
[----:B--2---:R-:W-:Y:S01]  /*1560*/  UIADD3 UR4, UR8, 0x4000, URZ ;  /* 0x0000400008047890 */ /* 0x004fe2000fffe03f */
[----:B------:R-:W-:Y:S02]  /*1570*/  CS2R R56, SRZ ;  /* 0x0000000000387805 */ /* 0x000fe4000001ff00 */
[----:B------:R-:W-:Y:S02]  /*1580*/  CS2R R58, SRZ ;  /* 0x00000000003a7805 */ /* 0x000fe4000001ff00 */
[----:B------:R-:W-:Y:S01]  /*1590*/  R2UR UR28, R3 ;  /* 0x00000000031c72ca */ /* 0x000fe200000e0000 */
[----:B------:R-:W-:Y:S01]  /*15a0*/  USHF.R.U32.HI UR4, URZ, 0x4, UR4 ;  /* 0x000000043f047899 */ /* 0x000fe20008011604 */
[----:B------:R-:W-:Y:S02]  /*15b0*/  CS2R R60, SRZ ;  /* 0x00000000003c7805 */ /* 0x000fe4000001ff00 */
[----:B------:R-:W-:-:S02]  /*15c0*/  CS2R R62, SRZ ;  /* 0x00000000003e7805 */ /* 0x000fc4000001ff00 */
[----:B------:R-:W-:Y:S01]  /*15d0*/  CS2R R64, SRZ ;  /* 0x0000000000407805 */ /* 0x000fe2000001ff00 */
[----:B------:R-:W-:Y:S01]  /*15e0*/  USGXT.U32 UR4, UR4, 0xe ;  /* 0x0000000e0404789a */ /* 0x000fe20008000000 */
[----:B------:R-:W-:Y:S02]  /*15f0*/  CS2R R66, SRZ ;  /* 0x0000000000427805 */ /* 0x000fe4000001ff00 */
        /* <DEDUP_REMOVED lines=25> */
[----:B------:R-:W-:Y:S01]  /*1790*/  CS2R R54, SRZ ;  /* 0x0000000000367805 */ /* 0x000fe2000001ff00 */
[----:B------:R-:W-:Y:S01]  /*17a0*/  UMOV UR6, 0x80 ;  /* 0x0000008000067882 */ /* 0x000fe20000000000 */
[----:B------:R-:W-:Y:S01]  /*17b0*/  UMOV UR7, 0x40000040 ;  /* 0x4000004000077882 */ /* 0x000fe20000000000 */
[----:B------:R-:W-:Y:S01]  /*17c0*/  UMOV UR5, URZ ;  /* 0x0000003f00057c82 */ /* 0x000fe20008000000 */
[----:B------:R-:W-:Y:S01]  /*17d0*/  UMOV UR10, URZ ;  /* 0x0000003f000a7c82 */ /* 0x000fe20008000000 */
[----:B------:R-:W-:-:S02]  /*17e0*/  UIADD3.64 UR6, UR4, UR6, URZ ;  /* 0x0000000604067297 */ /* 0x000fc4000fffe03f */
[----:B------:R-:W-:Y:S01]  /*17f0*/  UMOV UR14, UR4 ;  /* 0x00000004000e7c82 */ /* 0x000fe20008000000 */
[----:B------:R-:W-:-:S09]  /*1800*/  UMOV UR15, 0x40000040 ;  /* 0x40000040000f7882 */ /* 0x000fd20000000000 */
.L_x_49:
[----:B------:R-:W-:Y:S01]  /*1810*/  BAR.SYNC.DEFER_BLOCKING 0x0 ;  /* 0x0000000000007b1d */ /* 0x000fe20000010000 */
[----:B------:R-:W-:Y:S01]  /*1820*/  @!P2 IMAD.MOV.U32 R3, RZ, RZ, 0x5000 ;  /* 0x00005000ff03a424 */ /* 0x000fe200078e00ff */
[----:B------:R-:W-:Y:S02]  /*1830*/  ELECT P0, URZ, PT ;  /* 0x00000000003f782f */ /* 0x000fe40003800000 */
[----:B------:R-:W-:Y:S02]  /*1840*/  ELECT P1, URZ, PT ;  /* 0x00000000003f782f */ /* 0x000fe40003820000 */
[C---:B------:R-:W-:Y:S01]  /*1850*/  ISETP.LT.U32.AND P0, PT, R2.reuse, 0x20, P0 ;  /* 0x000000200200780c */ /* 0x040fe20000701070 */
[----:B------:R-:W-:Y:S01]  /*1860*/  UMOV UR27, UR10 ;  /* 0x0000000a001b7c82 */ /* 0x000fe20008000000 */
[----:B------:R-:W-:-:S11]  /*1870*/  ISETP.LT.U32.AND P1, PT, R2, 0x20, P1 ;  /* 0x000000200200780c */ /* 0x000fd60000f21070 */
[----:B------:R-:W-:Y:S01]  /*1880*/  VOTEU.ANY UP0, P0 ;  /* 0x00000000003f7886 */ /* 0x000fe20000000100 */
[----:B------:R-:W-:Y:S01]  /*1890*/  VOTEU.ANY UP2, P0 ;  /* 0x00000000003f7886 */ /* 0x000fe20000040100 */
[----:B------:R-:W-:Y:S01]  /*18a0*/  VOTEU.ANY UP1, P1 ;  /* 0x00000000003f7886 */ /* 0x000fe20000820100 */
[----:B------:R-:W-:Y:S01]  /*18b0*/  VOTEU.ANY UP3, P1 ;  /* 0x00000000003f7886 */ /* 0x000fe20000860100 */
[----:B------:R1:W-:Y:S01]  /*18c0*/  @!P2 SYNCS.ARRIVE.TRANS64 RZ, [UR8+0x5000], R3 ;  /* 0x00500003ffffa9a7 */ /* 0x0003e20008000008 */
[----:B------:R2:W-:Y:S06]  /*18d0*/  MEMBAR.ALL.CTA ;  /* 0x0000000000007992 */ /* 0x0005ec0000008000 */
[----:B--2---:R-:W2:Y:S01]  /*18e0*/  FENCE.VIEW.ASYNC.S ;  /* 0x00000000000073c6 */ /* 0x004ea20000000000 */
[----:B------:R-:W-:Y:S01]  /*18f0*/  @UP0 UIADD3 UR9, UR8, 0x5000, URZ ;  /* 0x0000500008090890 */ /* 0x000fe2000fffe03f */
[----:B------:R-:W-:Y:S01]  /*1900*/  @UP0 UMOV UR4, UR16 ;  /* 0x0000001000040c82 */ /* 0x000fe20008000000 */
[----:B------:R-:W-:Y:S01]  /*1910*/  @UP0 UMOV UR5, UR17 ;  /* 0x0000001100050c82 */ /* 0x000fe20008000000 */
[----:B------:R-:W-:-:S02]  /*1920*/  @UP1 UIADD3 UR24, UR8, 0x4000, URZ ;  /* 0x0000400008181890 */ /* 0x000fc4000fffe03f */
[----:B------:R-:W-:Y:S01]  /*1930*/  @UP1 UIADD3 UR25, UR8, 0x5000, URZ ;  /* 0x0000500008191890 */ /* 0x000fe2000fffe03f */
[----:B-1----:R-:W-:Y:S01]  /*1940*/  SHF.L.U32 R3, R6, 0x1f, RZ ;  /* 0x0000001f06037819 */ /* 0x002fe200000006ff */
[----:B------:R-:W-:Y:S01]  /*1950*/  @UP1 UMOV UR12, UR18 ;  /* 0x00000012000c1c82 */ /* 0x000fe20008000000 */
[----:B------:R-:W-:Y:S01]  /*1960*/  @UP1 UMOV UR13, UR19 ;  /* 0x00000013000d1c82 */ /* 0x000fe20008000000 */
[----:B--2---:R-:W-:Y:S06]  /*1970*/  BAR.SYNC.DEFER_BLOCKING 0x0 ;  /* 0x0000000000007b1d */ /* 0x004fec0000010000 */
[----:B------:R1:W-:Y:S02]  /*1980*/  @UP2 UTMALDG.2D [UR8], [UR4] ;  /* 0x00000008040025b4 */ /* 0x0003e40008008000 */
[----:B------:R-:W-:Y:S06]  /*1990*/  BAR.SYNC.DEFER_BLOCKING 0x0 ;  /* 0x0000000000007b1d */ /* 0x000fec0000010000 */
[----:B------:R1:W-:Y:S02]  /*19a0*/  @UP3 UTMALDG.2D [UR24], [UR12] ;  /* 0x000000180c0035b4 */ /* 0x0003e40008008000 */
[----:B------:R-:W-:Y:S06]  /*19b0*/  BAR.SYNC.DEFER_BLOCKING 0x0 ;  /* 0x0000000000007b1d */ /* 0x000fec0000010000 */
[----:B------:R-:W2:Y:S02]  /*19c0*/  SYNCS.PHASECHK.TRANS64.TRYWAIT P0, [UR8+0x5000], R3 ;  /* 0x00500003ff0075a7 */ /* 0x000ea40008000148 */
[----:B-12---:R-:W-:Y:S05]  /*19d0*/  @!P0 BRA `(.L_x_48) ;  /* 0x0000000400808947 */ /* 0x006fea0003800000 */
.L_x_50:
[----:B------:R-:W-:Y:S01]  /*19e0*/  USHF.L.U32 UR4, UR28, 0x6, URZ ;  /* 0x000000061c047899 */ /* 0x000fe2000800063f */
[----:B------:R-:W-:Y:S02]  /*19f0*/  WARPGROUP.DEPBAR.LE gsb0, 0x0 ;  /* 0x00008000000079c5 */ /* 0x000fe40000010000 */
[----:B------:R-:W-:Y:S01]  /*1a00*/  WARPGROUP.ARRIVE ;  /* 0x00000000000079c5 */ /* 0x000fe20000000000 */
[----:B------:R-:W-:Y:S01]  /*1a10*/  ULOP3.LUT UR4, UR4, 0x100, URZ, 0xc0, !UPT ;  /* 0x0000010004047892 */ /* 0x000fe2000f8ec03f */
[----:B------:R-:W1:Y:S01]  /*1a20*/  LDC R3, c[0x0][0x230] ;  /* 0x00008c00ff037b82 */ /* 0x000e620000000800 */
[----:B------:R-:W-:Y:S01]  /*1a30*/  UMOV UR13, 0x80000020 ;  /* 0x80000020000d7882 */ /* 0x000fe20000000000 */
[----:B------:R-:W-:Y:S01]  /*1a40*/  UIADD3 UR10, UR10, 0x20, URZ ;  /* 0x000000200a0a7890 */ /* 0x000fe2000fffe03f */
[----:B------:R-:W-:Y:S01]  /*1a50*/  LOP3.LUT R6, R6, 0x1, RZ, 0x3c, !PT ;  /* 0x0000000106067812 */ /* 0x000fe200078e3cff */
[----:B------:R-:W-:-:S04]  /*1a60*/  ULEA.HI UR4, UR8, UR4, URZ, 0x1c ;  /* 0x0000000408047291 */ /* 0x000fc8000f8fe03f */
[----:B------:R-:W-:-:S03]  /*1a70*/  ULOP3.LUT UR12, UR4, 0x3fff, URZ, 0xc0, !UPT ;  /* 0x00003fff040c7892 */ /* 0x000fc6000f8ec03f */
[----:B------:R-:W-:-:S06]  /*1a80*/  UMOV UR4, URZ ;  /* 0x0000003f00047c82 */ /* 0x000fcc0008000000 */
[----:B------:R-:W-:Y:S01]  /*1a90*/  HGMMA.64x64x16.F32 R56, gdesc[UR12].tnspB, R56 ;  /* 0x40e000000c3879f0 */ /* 0x000fe20008700838 */
[----:B------:R-:W-:-:S04]  /*1aa0*/  UIADD3 UR12, UP0, UR12, 0x2, URZ ;  /* 0x000000020c0c7890 */ /* 0x000fc8000ff1e03f */
[----:B------:R-:W-:Y:S01]  /*1ab0*/  UIADD3.X UR5, UR4, -0x7fffffe0, URZ, UP0, !UPT ;  /* 0x8000002004057890 */ /* 0x000fe200087fe43f */
[----:B-1----:R-:W-:Y:S02]  /*1ac0*/  ISETP.LE.AND P0, PT, R3, UR10, PT ;  /* 0x0000000a03007c0c */ /* 0x002fe4000bf03270 */
[----:B------:R-:W-:Y:S02]  /*1ad0*/  UMOV UR4, UR12 ;  /* 0x0000000c00047c82 */ /* 0x000fe40008000000 */
[----:B------:R-:W-:-:S04]  /*1ae0*/  UIADD3.64 UR12, UR4, 0x1fe, URZ ;  /* 0x000001fe040c7897 */ /* 0x000fc8000fffe03f */
[----:B------:R-:W-:Y:S01]  /*1af0*/  HGMMA.64x64x16.F32 R56, gdesc[UR4].tnspB, R56 ;  /* 0x40e00000043879f0 */ /* 0x000fe20008700838 */
[----:B------:R-:W-:-:S04]  /*1b00*/  UIADD3.64 UR4, UR4, 0x200, URZ ;  /* 0x0000020004047897 */ /* 0x000fc8000fffe03f */
[----:B------:R-:W-:Y:S05]  /*1b10*/  HGMMA.64x64x16.F32 R24, gdesc[UR12].tnspB, R24 ;  /* 0x40e000000c1879f0 */ /* 0x000fea0008700818 */
[----:B------:R-:W-:Y:S01]  /*1b20*/  HGMMA.64x64x16.F32 R24, gdesc[UR4].tnspB, R24, gsb0 ;  /* 0x40e00000041879f0 */ /* 0x000fe20008000818 */
[----:B------:R-:W-:Y:S05]  /*1b30*/  @!P0 BRA `(.L_x_49) ;  /* 0xfffffffc00348947 */ /* 0x000fea000383ffff */
.L_x_47:
[----:B------:R-:W-:Y:S02]  /*1b40*/  WARPGROUP.DEPBAR.LE gsb0, 0x0 ;  /* 0x00008000000079c5 */ /* 0x000fe40000010000 */
[----:B-1----:R-:W-:Y:S01]  /*1b50*/  BAR.SYNC.DEFER_BLOCKING 0x0 ;  /* 0x0000000000007b1d */ /* 0x002fe20000010000 */
[C---:B------:R-:W-:Y:S01]  /*1b60*/  IMAD.SHL.U32 R3, R0.reuse, 0x80, RZ ;  /* 0x0000008000037824 */ /* 0x040fe200078e00ff */
[----:B------:R-:W-:Y:S01]  /*1b70*/  ELECT P0, URZ, PT ;  /* 0x00000000003f782f */ /* 0x000fe20003800000 */
[----:B---34-:R-:W-:Y:S01]  /*1b80*/  IMAD.SHL.U32 R4, R0, 0x10, RZ ;  /* 0x0000001000047824 */ /* 0x018fe200078e00ff */
[----:B------:R-:W-:Y:S02]  /*1b90*/  F2FP.F16.F32.PACK_AB R56, R57, R56 ;  /* 0x000000383938723e */ /* 0x000fe400000000ff */
[----:B------:R-:W-:Y:S01]  /*1ba0*/  LOP3.LUT R3, R3, 0x780, RZ, 0xc0, !PT ;  /* 0x0000078003037812 */ /* 0x000fe200078ec0ff */
[----:B------:R-:W-:Y:S01]  /*1bb0*/  UMOV UR9, UR26 ;  /* 0x0000001a00097c82 */ /* 0x000fe20008000000 */
[----:B------:R-:W-:Y:S01]  /*1bc0*/  F2FP.F16.F32.PACK_AB R57, R59, R58 ;  /* 0x0000003a3b39723e */ /* 0x000fe200000000ff */
[----:B------:R-:W-:Y:S01]  /*1bd0*/  UMOV UR10, UR11 ;  /* 0x0000000b000a7c82 */ /* 0x000fe20008000000 */
[----:B------:R-:W-:-:S02]  /*1be0*/  LOP3.LUT R3, R3, 0x70, R4, 0xf8, !PT ;  /* 0x0000007003037812 */ /* 0x000fc400078ef804 */
[----:B------:R-:W-:Y:S02]  /*1bf0*/  F2FP.F16.F32.PACK_AB R24, R25, R24 ;  /* 0x000000181918723e */ /* 0x000fe400000000ff */
[----:B------:R-:W-:Y:S01]  /*1c00*/  LOP3.LUT R3, R3, 0x10, R0, 0x78, !PT ;  /* 0x0000001003037812 */ /* 0x000fe200078e7800 */
[----:B------:R-:W-:Y:S01]  /*1c10*/  IMAD.SHL.U32 R0, R0, 0x40, RZ ;  /* 0x0000004000007824 */ /* 0x000fe200078e00ff */
[----:B------:R-:W-:Y:S02]  /*1c20*/  ISETP.LT.U32.AND P0, PT, R2, 0x20, P0 ;  /* 0x000000200200780c */ /* 0x000fe40000701070 */
[----:B------:R-:W-:Y:S02]  /*1c30*/  F2FP.F16.F32.PACK_AB R58, R61, R60 ;  /* 0x0000003c3d3a723e */ /* 0x000fe400000000ff */
[----:B------:R-:W-:Y:S02]  /*1c40*/  LOP3.LUT R0, R3, 0x3800, R0, 0xf8, !PT ;  /* 0x0000380003007812 */ /* 0x000fe400078ef800 */
[----:B------:R-:W-:Y:S01]  /*1c50*/  F2FP.F16.F32.PACK_AB R59, R63, R62 ;  /* 0x0000003e3f3b723e */ /* 0x000fe200000000ff */
[----:B------:R-:W1:Y:S01]  /*1c60*/  @!P2 SYNCS.CCTL.IV [UR8+0x5000] ;  /* 0x00500000ff00a9b1 */ /* 0x000e620008000008 */
[C---:B------:R-:W-:Y:S01]  /*1c70*/  LOP3.LUT R3, R0.reuse, 0x20, RZ, 0x3c, !PT ;  /* 0x0000002000037812 */ /* 0x040fe200078e3cff */
[C---:B------:R-:W-:Y:S01]  /*1c80*/  VIADD R2, R0.reuse, UR8 ;  /* 0x0000000800027c36 */ /* 0x040fe20008000000 */
[----:B-1----:R-:W-:Y:S01]  /*1c90*/  BAR.SYNC.DEFER_BLOCKING 0x0 ;  /* 0x0000000000007b1d */ /* 0x002fe20000010000 */
[----:B------:R-:W-:-:S02]  /*1ca0*/  LOP3.LUT R4, R0, 0x40, RZ, 0x3c, !PT ;  /* 0x0000004000047812 */ /* 0x000fc400078e3cff */
[----:B------:R-:W-:Y:S01]  /*1cb0*/  F2FP.F16.F32.PACK_AB R64, R65, R64 ;  /* 0x000000404140723e */ /* 0x000fe200000000ff */
[----:B------:R-:W-:Y:S01]  /*1cc0*/  VIADD R3, R3, UR8 ;  /* 0x0000000803037c36 */ /* 0x000fe20008000000 */
[----:B------:R-:W-:Y:S01]  /*1cd0*/  F2FP.F16.F32.PACK_AB R25, R27, R26 ;  /* 0x0000001a1b19723e */ /* 0x000fe200000000ff */
[----:B------:R-:W-:Y:S01]  /*1ce0*/  VIADD R4, R4, UR8 ;  /* 0x0000000804047c36 */ /* 0x000fe20008000000 */
[----:B------:R-:W-:Y:S01]  /*1cf0*/  F2FP.F16.F32.PACK_AB R65, R67, R66 ;  /* 0x000000424341723e */ /* 0x000fe200000000ff */
[----:B------:R-:W-:Y:S01]  /*1d00*/  VOTEU.ANY UP0, P0 ;  /* 0x00000000003f7886 */ /* 0x000fe20000000100 */
[----:B------:R-:W-:Y:S01]  /*1d10*/  F2FP.F16.F32.PACK_AB R26, R29, R28 ;  /* 0x0000001c1d1a723e */ /* 0x000fe200000000ff */
[----:B------:R-:W-:Y:S01]  /*1d20*/  VOTEU.ANY UP1, P0 ;  /* 0x00000000003f7886 */ /* 0x000fe20000020100 */
[----:B------:R-:W-:Y:S02]  /*1d30*/  F2FP.F16.F32.PACK_AB R27, R31, R30 ;  /* 0x0000001e1f1b723e */ /* 0x000fe400000000ff */
[----:B------:R-:W-:Y:S01]  /*1d40*/  F2FP.F16.F32.PACK_AB R32, R33, R32 ;  /* 0x000000202120723e */ /* 0x000fe200000000ff */
[----:B--2---:R-:W-:Y:S01]  /*1d50*/  @UP0 UMOV UR4, UR20 ;  /* 0x0000001400040c82 */ /* 0x004fe20008000000 */
[----:B------:R-:W-:Y:S01]  /*1d60*/  LOP3.LUT R0, R0, 0x60, RZ, 0x3c, !PT ;  /* 0x0000006000007812 */ /* 0x000fe200078e3cff */
[----:B------:R-:W-:Y:S01]  /*1d70*/  @UP0 UMOV UR5, UR21 ;  /* 0x0000001500050c82 */ /* 0x000fe20008000000 */
[----:B------:R-:W-:-:S02]  /*1d80*/  F2FP.F16.F32.PACK_AB R66, R69, R68 ;  /* 0x000000444542723e */ /* 0x000fc400000000ff */
[----:B------:R-:W-:Y:S01]  /*1d90*/  F2FP.F16.F32.PACK_AB R67, R71, R70 ;  /* 0x000000464743723e */ /* 0x000fe200000000ff */
[----:B------:R-:W-:Y:S01]  /*1da0*/  VIADD R0, R0, UR8 ;  /* 0x0000000800007c36 */ /* 0x000fe20008000000 */
[----:B------:R-:W-:Y:S02]  /*1db0*/  F2FP.F16.F32.PACK_AB R72, R73, R72 ;  /* 0x000000484948723e */ /* 0x000fe400000000ff */
[----:B------:R-:W-:Y:S01]  /*1dc0*/  F2FP.F16.F32.PACK_AB R33, R35, R34 ;  /* 0x000000222321723e */ /* 0x000fe200000000ff */
[----:B------:R-:W-:Y:S01]  /*1dd0*/  STSM.16.M88.4 [R2], R56 ;  /* 0x0000003802007844 */ /* 0x000fe20000000200 */
[----:B------:R-:W-:Y:S02]  /*1de0*/  F2FP.F16.F32.PACK_AB R73, R75, R74 ;  /* 0x0000004a4b49723e */ /* 0x000fe400000000ff */
[----:B------:R-:W-:Y:S01]  /*1df0*/  F2FP.F16.F32.PACK_AB R34, R37, R36 ;  /* 0x000000242522723e */ /* 0x000fe200000000ff */
[----:B------:R-:W-:Y:S01]  /*1e00*/  STSM.16.M88.4 [R2+0x4000], R24 ;  /* 0x0040001802007844 */ /* 0x000fe20000000200 */
[----:B------:R-:W-:-:S02]  /*1e10*/  F2FP.F16.F32.PACK_AB R35, R39, R38 ;  /* 0x000000262723723e */ /* 0x000fc400000000ff */
[----:B------:R-:W-:Y:S01]  /*1e20*/  F2FP.F16.F32.PACK_AB R40, R41, R40 ;  /* 0x000000282928723e */ /* 0x000fe200000000ff */
[----:B------:R-:W-:Y:S01]  /*1e30*/  STSM.16.M88.4 [R3], R64 ;  /* 0x0000004003007844 */ /* 0x000fe20000000200 */
[----:B------:R-:W-:Y:S02]  /*1e40*/  F2FP.F16.F32.PACK_AB R74, R77, R76 ;  /* 0x0000004c4d4a723e */ /* 0x000fe400000000ff */
[----:B------:R-:W-:Y:S01]  /*1e50*/  F2FP.F16.F32.PACK_AB R75, R79, R78 ;  /* 0x0000004e4f4b723e */ /* 0x000fe200000000ff */
[----:B------:R-:W-:Y:S01]  /*1e60*/  STSM.16.M88.4 [R3+0x4000], R32 ;  /* 0x0040002003007844 */ /* 0x000fe20000000200 */
[----:B------:R-:W-:Y:S02]  /*1e70*/  F2FP.F16.F32.PACK_AB R80, R81, R80 ;  /* 0x000000505150723e */ /* 0x000fe400000000ff */
[----:B------:R-:W-:Y:S01]  /*1e80*/  F2FP.F16.F32.PACK_AB R41, R43, R42 ;  /* 0x0000002a2b29723e */ /* 0x000fe200000000ff */
[----:B------:R-:W-:Y:S01]  /*1e90*/  STSM.16.M88.4 [R4], R72 ;  /* 0x0000004804007844 */ /* 0x000fe20000000200 */
[----:B------:R-:W-:-:S02]  /*1ea0*/  F2FP.F16.F32.PACK_AB R81, R83, R82 ;  /* 0x000000525351723e */ /* 0x000fc400000000ff */
[----:B------:R-:W-:Y:S02]  /*1eb0*/  F2FP.F16.F32.PACK_AB R42, R45, R44 ;  /* 0x0000002c2d2a723e */ /* 0x000fe400000000ff */
[----:B------:R-:W-:Y:S02]  /*1ec0*/  F2FP.F16.F32.PACK_AB R43, R47, R46 ;  /* 0x0000002e2f2b723e */ /* 0x000fe400000000ff */
[----:B------:R-:W-:Y:S02]  /*1ed0*/  F2FP.F16.F32.PACK_AB R48, R49, R48 ;  /* 0x000000303130723e */ /* 0x000fe400000000ff */
[----:B------:R-:W-:Y:S01]  /*1ee0*/  F2FP.F16.F32.PACK_AB R82, R85, R84 ;  /* 0x000000545552723e */ /* 0x000fe200000000ff */
[----:B------:R-:W-:Y:S01]  /*1ef0*/  STSM.16.M88.4 [R4+0x4000], R40 ;  /* 0x0040002804007844 */ /* 0x000fe20000000200 */
[----:B------:R-:W-:Y:S02]  /*1f00*/  F2FP.F16.F32.PACK_AB R83, R87, R86 ;  /* 0x000000565753723e */ /* 0x000fe400000000ff */
[----:B------:R-:W-:-:S02]  /*1f10*/  F2FP.F16.F32.PACK_AB R49, R51, R50 ;  /* 0x000000323331723e */ /* 0x000fc400000000ff */
[----:B------:R-:W-:Y:S01]  /*1f20*/  F2FP.F16.F32.PACK_AB R50, R53, R52 ;  /* 0x000000343532723e */ /* 0x000fe200000000ff */
[----:B------:R-:W-:Y:S01]  /*1f30*/  STSM.16.M88.4 [R0], R80 ;  /* 0x0000005000007844 */ /* 0x000fe20000000200 */
[----:B------:R-:W-:-:S05]  /*1f40*/  F2FP.F16.F32.PACK_AB R51, R55, R54 ;  /* 0x000000363733723e */ /* 0x000fca00000000ff */
[----:B------:R-:W-:Y:S01]  /*1f50*/  STSM.16.M88.4 [R0+0x4000], R48 ;  /* 0x0040003000007844 */ /* 0x000fe20000000200 */
[----:B------:R1:W-:Y:S06]  /*1f60*/  MEMBAR.ALL.CTA ;  /* 0x0000000000007992 */ /* 0x0003ec0000008000 */
[----:B-1----:R-:W1:Y:S02]  /*1f70*/  FENCE.VIEW.ASYNC.S ;  /* 0x00000000000073c6 */ /* 0x002e640000000000 */
[----:B-1----:R-:W-:Y:S06]  /*1f80*/  BAR.SYNC.DEFER_BLOCKING 0x0 ;  /* 0x0000000000007b1d */ /* 0x002fec0000010000 */
[----:B------:R1:W-:Y:S01]  /*1f90*/  @UP1 UTMASTG.2D [UR8], [UR4] ;  /* 0x00000008040013b5 */ /* 0x0003e20008008000 */
[----:B------:R0:W-:Y:S01]  /*1fa0*/  UTMACMDFLUSH ;  /* 0x00000000000079b7 */ /* 0x0001e20000000000 */
[----:B------:R-:W-:-:S04]  /*1fb0*/  DEPBAR.LE SB0, 0x0 ;  /* 0x000080000000791a */ /* 0x000fc80000000000 */
[----:B------:R-:W-:Y:S06]  /*1fc0*/  BAR.SYNC.DEFER_BLOCKING 0x0 ;  /* 0x0000000000007b1d */ /* 0x000fec0000010000 */
[----:B-1----:R-:W-:Y:S05]  /*1fd0*/  EXIT ;  /* 0x000000000000794d */ /* 0x002fea0003800000 */
.L_x_48:
[----:B------:R-:W1:Y:S02]  /*1fe0*/  SYNCS.PHASECHK.TRANS64.TRYWAIT P0, [UR8+0x5000], R3 ;  /* 0x00500003ff0075a7 */ /* 0x000e640008000148 */
[----:B-1----:R-:W-:Y:S05]  /*1ff0*/  @!P0 BRA `(.L_x_48) ;  /* 0xfffffffc00f88947 */ /* 0x002fea000383ffff */
[----:B------:R-:W-:Y:S05]  /*2000*/  BRA `(.L_x_50) ;  /* 0xfffffff800747947 */ /* 0x000fea000383ffff */
.L_x_51:
[----:B------:R-:W-:-:S00]  /*2010*/  BRA `(.L_x_51) ;  /* 0xfffffffc00fc7947 */ /* 0x000fc0000383ffff */
[----:B------:R-:W-:-:S00]  /*2020*/  NOP ;  /* 0x0000000000007918 */ /* 0x000fc00000000000 */
        /* <DEDUP_REMOVED lines=13> */
.L_x_52:


//--------------------- .nv.shared.gluon_wgmma    --------------------------
	.section	.nv.shared.gluon_wgmma,"aw",@nobits
	.sectionflags	@""
	.align	16
	.zero		1024


//--------------------- .nv.shared.reserved.0     --------------------------
	.section	.nv.shared.reserved.0,"aw",@nobits
	.weak		__nv_reservedSMEM_offset_0_alias
	.size		__nv_reservedSMEM_offset_0_alias, 0, 0
	.other		__nv_reservedSMEM_offset_0_alias,@"STO_CUDA_RESERVED_SHARED STV_DEFAULT"
__nv_reservedSMEM_offset_0_alias:
	.zero		0


//--------------------- .nv.constant0.gluon_wgmma --------------------------
	.section	.nv.constant0.gluon_wgmma,"a",@progbits
	.sectionflags	@""
	.align	4
.nv.constant0.gluon_wgmma:
	.zero		608


//--------------------- SYMBOLS --------------------------

	.type		.nv.reservedSmem.offset0,@object
	.size		.nv.reservedSmem.offset0,0x4
